//
// Generated by NVIDIA NVVM Compiler
//
// Compiler Build ID: CL-36424714
// Cuda compilation tools, release 13.0, V13.0.88
// Based on NVVM 20.0.0
//

.version 9.0
.target sm_100
.address_size 64

	// .globl	_Z15kernel_problem1iiiiiPhS_S_
.extern .func  (.param .b32 func_retval0) vprintf
(
	.param .b64 vprintf_param_0,
	.param .b64 vprintf_param_1
)
;
.func  (.param .align 16 .b8 func_retval0[16]) __internal_trig_reduction_slowpathd
(
	.param .b64 __internal_trig_reduction_slowpathd_param_0
)
;
.func  (.param .b64 func_retval0) __internal_accurate_pow
(
	.param .b64 __internal_accurate_pow_param_0
)
;
// _ZZ15kernel_problem1iiiiiPhS_S_E2sm has been demoted
.global .align 1 .b8 $str[10] = {49, 32, 100, 116, 58, 32, 37, 100, 10};
.global .align 1 .b8 $str$1[10] = {50, 32, 100, 116, 58, 32, 37, 100, 10};
.global .align 1 .b8 $str$2[10] = {51, 32, 100, 116, 58, 32, 37, 100, 10};
.global .align 1 .b8 $str$3[10] = {52, 32, 100, 116, 58, 32, 37, 100, 10};
.global .align 1 .b8 $str$4[10] = {53, 32, 100, 116, 58, 32, 37, 100, 10};
.global .align 8 .b8 __cudart_i2opi_d[144] = {8, 93, 141, 31, 177, 95, 251, 107, 234, 146, 82, 138, 247, 57, 7, 61, 123, 241, 229, 235, 199, 186, 39, 117, 45, 234, 95, 158, 102, 63, 70, 79, 183, 9, 203, 39, 207, 126, 54, 109, 31, 109, 10, 90, 139, 17, 47, 239, 15, 152, 5, 222, 255, 151, 248, 31, 59, 40, 249, 189, 139, 95, 132, 156, 244, 57, 83, 131, 57, 214, 145, 57, 65, 126, 95, 180, 38, 112, 156, 233, 132, 68, 187, 46, 245, 53, 130, 232, 62, 167, 41, 177, 28, 235, 29, 254, 28, 146, 209, 9, 234, 46, 73, 6, 224, 210, 77, 66, 58, 110, 36, 183, 97, 197, 187, 222, 171, 99, 81, 254, 65, 144, 67, 60, 153, 149, 98, 219, 192, 221, 52, 245, 209, 87, 39, 252, 41, 21, 68, 78, 110, 131, 249, 162};
.global .align 16 .b8 __cudart_sin_cos_coeffs[128] = {70, 210, 176, 44, 241, 229, 90, 190, 146, 227, 172, 105, 227, 29, 199, 62, 161, 98, 219, 25, 160, 1, 42, 191, 24, 8, 17, 17, 17, 17, 129, 63, 84, 85, 85, 85, 85, 85, 197, 191, 0, 0, 0, 0, 0, 0, 0, 0, 0, 0, 0, 0, 0, 0, 0, 0, 100, 129, 253, 32, 131, 255, 168, 189, 40, 133, 239, 193, 167, 238, 33, 62, 217, 230, 6, 142, 79, 126, 146, 190, 233, 188, 221, 25, 160, 1, 250, 62, 71, 93, 193, 22, 108, 193, 86, 191, 81, 85, 85, 85, 85, 85, 165, 63, 0, 0, 0, 0, 0, 0, 224, 191, 0, 0, 0, 0, 0, 0, 240, 63};

.visible .entry _Z15kernel_problem1iiiiiPhS_S_(
	.param .u32 _Z15kernel_problem1iiiiiPhS_S__param_0,
	.param .u32 _Z15kernel_problem1iiiiiPhS_S__param_1,
	.param .u32 _Z15kernel_problem1iiiiiPhS_S__param_2,
	.param .u32 _Z15kernel_problem1iiiiiPhS_S__param_3,
	.param .u32 _Z15kernel_problem1iiiiiPhS_S__param_4,
	.param .u64 .ptr .align 1 _Z15kernel_problem1iiiiiPhS_S__param_5,
	.param .u64 .ptr .align 1 _Z15kernel_problem1iiiiiPhS_S__param_6,
	.param .u64 .ptr .align 1 _Z15kernel_problem1iiiiiPhS_S__param_7
)
{
	.local .align 8 .b8 	__local_depot0[8];
	.reg .b64 	%SP;
	.reg .b64 	%SPL;
	.reg .pred 	%p<50>;
	.reg .b32 	%r<153>;
	.reg .b64 	%rd<64>;
	.reg .b64 	%fd<280>;
	// demoted variable
	.shared .align 4 .b8 _ZZ15kernel_problem1iiiiiPhS_S_E2sm[5120];
	mov.u64 	%SPL, __local_depot0;
	cvta.local.u64 	%SP, %SPL;
	ld.param.u32 	%r52, [_Z15kernel_problem1iiiiiPhS_S__param_0];
	ld.param.u32 	%r53, [_Z15kernel_problem1iiiiiPhS_S__param_1];
	ld.param.u32 	%r54, [_Z15kernel_problem1iiiiiPhS_S__param_2];
	ld.param.u32 	%r55, [_Z15kernel_problem1iiiiiPhS_S__param_3];
	ld.param.u32 	%r56, [_Z15kernel_problem1iiiiiPhS_S__param_4];
	ld.param.u64 	%rd19, [_Z15kernel_problem1iiiiiPhS_S__param_5];
	ld.param.u64 	%rd15, [_Z15kernel_problem1iiiiiPhS_S__param_7];
	cvta.to.global.u64 	%rd1, %rd19;
	add.u64 	%rd20, %SP, 0;
	add.u64 	%rd2, %SPL, 0;
	mov.u32 	%r57, %ctaid.x;
	mov.u32 	%r1, %ntid.x;
	mul.lo.s32 	%r2, %r57, %r1;
	mov.u32 	%r3, %tid.x;
	add.s32 	%r4, %r2, %r3;
	mov.u32 	%r5, %tid.y;
	// begin inline asm
	mov.u64 	%rd16, %clock64;
	// end inline asm
	// begin inline asm
	mov.u64 	%rd17, %clock64;
	// end inline asm
	// begin inline asm
	mov.u64 	%rd18, %clock64;
	// end inline asm
	setp.ge.s32 	%p3, %r4, %r54;
	@%p3 bra 	$L__BB0_4;
	setp.ne.s32 	%p4, %r5, 0;
	@%p4 bra 	$L__BB0_3;
	mul.wide.s32 	%rd21, %r4, 64;
	add.s64 	%rd22, %rd1, %rd21;
	ld.global.f64 	%fd237, [%rd22+24];
	ld.global.f64 	%fd238, [%rd22+32];
	ld.global.f64 	%fd239, [%rd22+40];
$L__BB0_3:
	mul.wide.s32 	%rd23, %r4, 64;
	add.s64 	%rd24, %rd1, %rd23;
	ld.global.f64 	%fd240, [%rd24];
	ld.global.f64 	%fd241, [%rd24+8];
	ld.global.f64 	%fd242, [%rd24+16];
$L__BB0_4:
	// begin inline asm
	mov.u64 	%rd25, %clock64;
	// end inline asm
	sub.s64 	%rd4, %rd25, %rd18;
	setp.ne.s32 	%p5, %r4, 0;
	@%p5 bra 	$L__BB0_6;
	st.local.u32 	[%rd2], %rd4;
	mov.u64 	%rd26, $str;
	cvta.global.u64 	%rd27, %rd26;
	{ // callseq 0, 0
	.param .b64 param0;
	st.param.b64 	[param0], %rd27;
	.param .b64 param1;
	st.param.b64 	[param1], %rd20;
	.param .b32 retval0;
	call.uni (retval0), 
	vprintf, 
	(
	param0, 
	param1
	);
	ld.param.b32 	%r58, [retval0];
	} // callseq 0
$L__BB0_6:
	// begin inline asm
	mov.u64 	%rd29, %clock64;
	// end inline asm
	setp.ne.s32 	%p6, %r4, %r55;
	setp.ne.s32 	%p7, %r5, 0;
	or.pred  	%p8, %p7, %p6;
	@%p8 bra 	$L__BB0_8;
	cvta.to.global.u64 	%rd30, %rd15;
	mul.wide.s32 	%rd31, %r56, 64;
	add.s64 	%rd32, %rd1, %rd31;
	ld.global.f64 	%fd89, [%rd32];
	sub.f64 	%fd90, %fd240, %fd89;
	ld.global.f64 	%fd91, [%rd32+8];
	sub.f64 	%fd92, %fd241, %fd91;
	ld.global.f64 	%fd93, [%rd32+16];
	sub.f64 	%fd94, %fd242, %fd93;
	ld.global.f64 	%fd95, [%rd30];
	mul.f64 	%fd96, %fd92, %fd92;
	fma.rn.f64 	%fd97, %fd90, %fd90, %fd96;
	fma.rn.f64 	%fd98, %fd94, %fd94, %fd97;
	min.f64 	%fd99, %fd95, %fd98;
	st.global.f64 	[%rd30], %fd99;
$L__BB0_8:
	setp.ne.s32 	%p9, %r4, 0;
	// begin inline asm
	mov.u64 	%rd33, %clock64;
	// end inline asm
	sub.s64 	%rd6, %rd33, %rd29;
	@%p9 bra 	$L__BB0_10;
	st.local.u32 	[%rd2], %rd6;
	mov.u64 	%rd34, $str$1;
	cvta.global.u64 	%rd35, %rd34;
	{ // callseq 1, 0
	.param .b64 param0;
	st.param.b64 	[param0], %rd35;
	.param .b64 param1;
	st.param.b64 	[param1], %rd20;
	.param .b32 retval0;
	call.uni (retval0), 
	vprintf, 
	(
	param0, 
	param1
	);
	ld.param.b32 	%r60, [retval0];
	} // callseq 1
$L__BB0_10:
	setp.lt.s32 	%p10, %r53, 1;
	mov.f64 	%fd277, 0d0000000000000000;
	mov.f64 	%fd278, %fd277;
	mov.f64 	%fd279, %fd277;
	@%p10 bra 	$L__BB0_38;
	mad.lo.s32 	%r62, %r5, %r1, %r3;
	shl.b32 	%r6, %r54, 4;
	shl.b32 	%r63, %r5, 6;
	mov.u32 	%r64, _ZZ15kernel_problem1iiiiiPhS_S_E2sm;
	add.s32 	%r65, %r64, %r63;
	add.s32 	%r7, %r65, 48;
	mul.lo.s32 	%r66, %r52, 60;
	cvt.rn.f64.s32 	%fd102, %r66;
	div.rn.f64 	%fd16, %fd102, 0d40B7700000000000;
	abs.f64 	%fd103, %fd16;
	setp.eq.f64 	%p11, %fd103, 0d7FF0000000000000;
	mul.f64 	%fd104, %fd16, 0d3FE45F306DC9C883;
	cvt.rni.s32.f64 	%r67, %fd104;
	cvt.rn.f64.s32 	%fd105, %r67;
	fma.rn.f64 	%fd106, %fd105, 0dBFF921FB54442D18, %fd16;
	fma.rn.f64 	%fd107, %fd105, 0dBC91A62633145C00, %fd106;
	fma.rn.f64 	%fd108, %fd105, 0dB97B839A252049C0, %fd107;
	setp.ltu.f64 	%p12, %fd103, 0d41E0000000000000;
	mov.f64 	%fd279, 0d0000000000000000;
	mul.rn.f64 	%fd109, %fd16, %fd279;
	mov.f64 	%fd110, 0d3FF8000000000000;
	{
	.reg .b32 %temp; 
	mov.b64 	{%temp, %r8}, %fd110;
	}
	and.b32  	%r9, %r8, 2146435072;
	setp.eq.s32 	%p13, %r9, 1073741824;
	setp.lt.s32 	%p14, %r8, 0;
	selp.b32 	%r10, 0, 2146435072, %p14;
	and.b32  	%r68, %r8, 2147483647;
	setp.ne.s32 	%p15, %r68, 1071644672;
	and.pred  	%p1, %p13, %p15;
	shl.b32 	%r69, %r62, 2;
	add.s32 	%r11, %r64, %r69;
	or.pred  	%p2, %p11, %p12;
	selp.f64 	%fd17, %fd109, %fd108, %p11;
	selp.b32 	%r12, 0, %r67, %p11;
	neg.s32 	%r144, %r53;
	sub.s32 	%r70, %r5, %r2;
	sub.s32 	%r143, %r70, %r3;
	add.s32 	%r141, %r62, 256;
	mov.u64 	%rd42, $str$2;
	mov.u64 	%rd49, __cudart_sin_cos_coeffs;
	mov.u64 	%rd52, $str$3;
	mov.u32 	%r142, %r5;
	mov.f64 	%fd278, %fd279;
	mov.f64 	%fd277, %fd279;
$L__BB0_12:
	// begin inline asm
	mov.u64 	%rd37, %clock64;
	// end inline asm
	add.s32 	%r20, %r141, -256;
	setp.ge.s32 	%p16, %r20, %r6;
	@%p16 bra 	$L__BB0_14;
	mul.wide.u32 	%rd38, %r20, 4;
	add.s64 	%rd39, %rd1, %rd38;
	ld.global.u32 	%r71, [%rd39];
	st.shared.u32 	[%r11], %r71;
$L__BB0_14:
	add.s32 	%r72, %r141, -128;
	setp.ge.s32 	%p17, %r72, %r6;
	mul.wide.u32 	%rd40, %r20, 4;
	add.s64 	%rd8, %rd1, %rd40;
	@%p17 bra 	$L__BB0_16;
	ld.global.u32 	%r73, [%rd8+512];
	st.shared.u32 	[%r11+512], %r73;
$L__BB0_16:
	setp.ge.s32 	%p18, %r141, %r6;
	@%p18 bra 	$L__BB0_18;
	ld.global.u32 	%r74, [%rd8+1024];
	st.shared.u32 	[%r11+1024], %r74;
$L__BB0_18:
	add.s32 	%r75, %r141, 128;
	setp.ge.s32 	%p19, %r75, %r6;
	@%p19 bra 	$L__BB0_20;
	ld.global.u32 	%r76, [%rd8+1536];
	st.shared.u32 	[%r11+1536], %r76;
$L__BB0_20:
	setp.ne.s32 	%p20, %r4, 0;
	// begin inline asm
	mov.u64 	%rd41, %clock64;
	// end inline asm
	sub.s64 	%rd9, %rd41, %rd37;
	@%p20 bra 	$L__BB0_22;
	st.local.u32 	[%rd2], %rd9;
	cvta.global.u64 	%rd43, %rd42;
	{ // callseq 2, 0
	.param .b64 param0;
	st.param.b64 	[param0], %rd43;
	.param .b64 param1;
	st.param.b64 	[param1], %rd20;
	.param .b32 retval0;
	call.uni (retval0), 
	vprintf, 
	(
	param0, 
	param1
	);
	ld.param.b32 	%r77, [retval0];
	} // callseq 2
$L__BB0_22:
	bar.sync 	0;
	setp.eq.s32 	%p21, %r143, 0;
	setp.ge.s32 	%p22, %r142, %r54;
	or.pred  	%p23, %p21, %p22;
	@%p23 bra 	$L__BB0_37;
	// begin inline asm
	mov.u64 	%rd45, %clock64;
	// end inline asm
	ld.shared.f64 	%fd247, [%r7];
	ld.shared.u64 	%rd46, [%r7+8];
	setp.ne.s64 	%p24, %rd46, 1;
	@%p24 bra 	$L__BB0_27;
	mov.f64 	%fd246, %fd17;
	mov.u32 	%r145, %r12;
	@%p2 bra 	$L__BB0_26;
	{ // callseq 3, 0
	.param .b64 param0;
	st.param.f64 	[param0], %fd16;
	.param .align 16 .b8 retval0[16];
	call.uni (retval0), 
	__internal_trig_reduction_slowpathd, 
	(
	param0
	);
	ld.param.f64 	%fd246, [retval0];
	ld.param.b32 	%r145, [retval0+8];
	} // callseq 3
$L__BB0_26:
	shl.b32 	%r80, %r145, 6;
	cvt.u64.u32 	%rd47, %r80;
	and.b64  	%rd48, %rd47, 64;
	add.s64 	%rd50, %rd49, %rd48;
	mul.rn.f64 	%fd112, %fd246, %fd246;
	and.b32  	%r81, %r145, 1;
	setp.eq.b32 	%p25, %r81, 1;
	selp.f64 	%fd113, 0dBDA8FF8320FD8164, 0d3DE5DB65F9785EBA, %p25;
	ld.global.nc.v2.f64 	{%fd114, %fd115}, [%rd50];
	fma.rn.f64 	%fd116, %fd113, %fd112, %fd114;
	fma.rn.f64 	%fd117, %fd116, %fd112, %fd115;
	ld.global.nc.v2.f64 	{%fd118, %fd119}, [%rd50+16];
	fma.rn.f64 	%fd120, %fd117, %fd112, %fd118;
	fma.rn.f64 	%fd121, %fd120, %fd112, %fd119;
	ld.global.nc.v2.f64 	{%fd122, %fd123}, [%rd50+32];
	fma.rn.f64 	%fd124, %fd121, %fd112, %fd122;
	fma.rn.f64 	%fd125, %fd124, %fd112, %fd123;
	fma.rn.f64 	%fd126, %fd125, %fd246, %fd246;
	fma.rn.f64 	%fd127, %fd125, %fd112, 0d3FF0000000000000;
	selp.f64 	%fd128, %fd127, %fd126, %p25;
	and.b32  	%r82, %r145, 2;
	setp.eq.s32 	%p26, %r82, 0;
	mov.f64 	%fd129, 0d0000000000000000;
	sub.f64 	%fd130, %fd129, %fd128;
	selp.f64 	%fd131, %fd128, %fd130, %p26;
	abs.f64 	%fd132, %fd131;
	mul.f64 	%fd133, %fd247, 0d3FE0000000000000;
	fma.rn.f64 	%fd247, %fd133, %fd132, %fd247;
$L__BB0_27:
	ld.shared.f64 	%fd134, [%r7+-48];
	sub.f64 	%fd26, %fd134, %fd240;
	ld.shared.f64 	%fd135, [%r7+-40];
	sub.f64 	%fd27, %fd135, %fd241;
	ld.shared.f64 	%fd136, [%r7+-32];
	sub.f64 	%fd28, %fd136, %fd242;
	mul.f64 	%fd137, %fd27, %fd27;
	fma.rn.f64 	%fd138, %fd26, %fd26, %fd137;
	fma.rn.f64 	%fd139, %fd28, %fd28, %fd138;
	add.f64 	%fd29, %fd139, 0d3EB0C6F7A0B5ED8D;
	{
	.reg .b32 %temp; 
	mov.b64 	{%temp, %r23}, %fd29;
	}
	setp.neu.f64 	%p27, %fd29, 0d0000000000000000;
	@%p27 bra 	$L__BB0_29;
	setp.lt.s32 	%p29, %r8, 0;
	setp.eq.s32 	%p30, %r9, 1073741824;
	selp.b32 	%r83, %r23, 0, %p30;
	or.b32  	%r84, %r83, 2146435072;
	selp.b32 	%r85, %r84, %r83, %p29;
	mov.b32 	%r86, 0;
	mov.b64 	%fd249, {%r86, %r85};
	bra.uni 	$L__BB0_30;
$L__BB0_29:
	abs.f64 	%fd140, %fd29;
	{ // callseq 4, 0
	.param .b64 param0;
	st.param.f64 	[param0], %fd140;
	.param .b64 retval0;
	call.uni (retval0), 
	__internal_accurate_pow, 
	(
	param0
	);
	ld.param.f64 	%fd141, [retval0];
	} // callseq 4
	setp.lt.s32 	%p28, %r23, 0;
	selp.f64 	%fd249, 0dFFF8000000000000, %fd141, %p28;
$L__BB0_30:
	add.f64 	%fd143, %fd29, 0d3FF8000000000000;
	{
	.reg .b32 %temp; 
	mov.b64 	{%temp, %r87}, %fd143;
	}
	and.b32  	%r88, %r87, 2146435072;
	setp.ne.s32 	%p31, %r88, 2146435072;
	@%p31 bra 	$L__BB0_35;
	setp.num.f64 	%p32, %fd29, %fd29;
	@%p32 bra 	$L__BB0_33;
	mov.f64 	%fd144, 0d3FF8000000000000;
	add.rn.f64 	%fd249, %fd29, %fd144;
	bra.uni 	$L__BB0_35;
$L__BB0_33:
	setp.neu.f64 	%p33, %fd29, 0d7FF0000000000000;
	@%p33 bra 	$L__BB0_35;
	setp.lt.s32 	%p34, %r23, 0;
	or.b32  	%r89, %r10, -2147483648;
	selp.b32 	%r90, %r89, %r10, %p1;
	selp.b32 	%r91, %r90, %r10, %p34;
	mov.b32 	%r92, 0;
	mov.b64 	%fd249, {%r92, %r91};
$L__BB0_35:
	setp.ne.s32 	%p35, %r4, 0;
	setp.eq.f64 	%p36, %fd29, 0d3FF0000000000000;
	selp.f64 	%fd145, 0d3FF0000000000000, %fd249, %p36;
	mul.f64 	%fd146, %fd247, 0d3DD25868F4DEAE16;
	mul.f64 	%fd147, %fd146, %fd26;
	div.rn.f64 	%fd148, %fd147, %fd145;
	add.f64 	%fd279, %fd279, %fd148;
	mul.f64 	%fd149, %fd146, %fd27;
	div.rn.f64 	%fd150, %fd149, %fd145;
	add.f64 	%fd278, %fd278, %fd150;
	mul.f64 	%fd151, %fd146, %fd28;
	div.rn.f64 	%fd152, %fd151, %fd145;
	add.f64 	%fd277, %fd277, %fd152;
	// begin inline asm
	mov.u64 	%rd51, %clock64;
	// end inline asm
	sub.s64 	%rd11, %rd51, %rd45;
	@%p35 bra 	$L__BB0_37;
	st.local.u32 	[%rd2], %rd11;
	cvta.global.u64 	%rd53, %rd52;
	{ // callseq 5, 0
	.param .b64 param0;
	st.param.b64 	[param0], %rd53;
	.param .b64 param1;
	st.param.b64 	[param1], %rd20;
	.param .b32 retval0;
	call.uni (retval0), 
	vprintf, 
	(
	param0, 
	param1
	);
	ld.param.b32 	%r93, [retval0];
	} // callseq 5
$L__BB0_37:
	add.s32 	%r144, %r144, 1;
	setp.ne.s32 	%p37, %r144, 0;
	add.s32 	%r143, %r143, 32;
	add.s32 	%r142, %r142, 32;
	add.s32 	%r141, %r141, 512;
	@%p37 bra 	$L__BB0_12;
$L__BB0_38:
	setp.ne.s32 	%p38, %r5, 0;
	mul.lo.s32 	%r28, %r1, 3;
	mul.lo.s32 	%r29, %r3, 3;
	mad.lo.s32 	%r95, %r28, %r5, %r29;
	shl.b32 	%r96, %r95, 3;
	mov.u32 	%r97, _ZZ15kernel_problem1iiiiiPhS_S_E2sm;
	add.s32 	%r98, %r97, %r96;
	st.shared.f64 	[%r98+2048], %fd279;
	st.shared.f64 	[%r98+2056], %fd278;
	st.shared.f64 	[%r98+2064], %fd277;
	bar.sync 	0;
	// begin inline asm
	mov.u64 	%rd55, %clock64;
	// end inline asm
	@%p38 bra 	$L__BB0_54;
	mov.u32 	%r30, %ntid.y;
	setp.lt.u32 	%p39, %r30, 2;
	@%p39 bra 	$L__BB0_52;
	add.s32 	%r31, %r30, -1;
	add.s32 	%r100, %r30, -2;
	and.b32  	%r32, %r31, 7;
	setp.lt.u32 	%p40, %r100, 7;
	mov.b32 	%r151, 1;
	@%p40 bra 	$L__BB0_44;
	and.b32  	%r103, %r31, -8;
	neg.s32 	%r148, %r103;
	mul.lo.s32 	%r34, %r1, 24;
	mad.lo.s32 	%r104, %r3, 24, %r34;
	add.s32 	%r106, %r104, %r97;
	add.s32 	%r146, %r106, 2048;
	mul.lo.s32 	%r36, %r1, 192;
	mov.b32 	%r149, 1;
	mov.b32 	%r147, 0;
$L__BB0_42:
	.pragma "nounroll";
	mad.lo.s32 	%r107, %r149, %r28, %r29;
	shl.b32 	%r108, %r107, 3;
	add.s32 	%r110, %r97, %r108;
	add.s32 	%r111, %r110, %r34;
	ld.shared.f64 	%fd154, [%r146];
	add.f64 	%fd155, %fd279, %fd154;
	ld.shared.f64 	%fd156, [%r110+2056];
	add.f64 	%fd157, %fd278, %fd156;
	ld.shared.f64 	%fd158, [%r110+2064];
	add.f64 	%fd159, %fd277, %fd158;
	add.s32 	%r112, %r111, 2048;
	ld.shared.f64 	%fd160, [%r111+2048];
	add.f64 	%fd161, %fd155, %fd160;
	ld.shared.f64 	%fd162, [%r111+2056];
	add.f64 	%fd163, %fd157, %fd162;
	ld.shared.f64 	%fd164, [%r111+2064];
	add.f64 	%fd165, %fd159, %fd164;
	add.s32 	%r113, %r112, %r34;
	ld.shared.f64 	%fd166, [%r113];
	add.f64 	%fd167, %fd161, %fd166;
	ld.shared.f64 	%fd168, [%r113+8];
	add.f64 	%fd169, %fd163, %fd168;
	ld.shared.f64 	%fd170, [%r113+16];
	add.f64 	%fd171, %fd165, %fd170;
	add.s32 	%r114, %r113, %r34;
	ld.shared.f64 	%fd172, [%r114];
	add.f64 	%fd173, %fd167, %fd172;
	ld.shared.f64 	%fd174, [%r114+8];
	add.f64 	%fd175, %fd169, %fd174;
	ld.shared.f64 	%fd176, [%r114+16];
	add.f64 	%fd177, %fd171, %fd176;
	add.s32 	%r115, %r114, %r34;
	ld.shared.f64 	%fd178, [%r115];
	add.f64 	%fd179, %fd173, %fd178;
	ld.shared.f64 	%fd180, [%r115+8];
	add.f64 	%fd181, %fd175, %fd180;
	ld.shared.f64 	%fd182, [%r115+16];
	add.f64 	%fd183, %fd177, %fd182;
	add.s32 	%r116, %r115, %r34;
	ld.shared.f64 	%fd184, [%r116];
	add.f64 	%fd185, %fd179, %fd184;
	ld.shared.f64 	%fd186, [%r116+8];
	add.f64 	%fd187, %fd181, %fd186;
	ld.shared.f64 	%fd188, [%r116+16];
	add.f64 	%fd189, %fd183, %fd188;
	add.s32 	%r117, %r116, %r34;
	ld.shared.f64 	%fd190, [%r117];
	add.f64 	%fd191, %fd185, %fd190;
	ld.shared.f64 	%fd192, [%r117+8];
	add.f64 	%fd193, %fd187, %fd192;
	ld.shared.f64 	%fd194, [%r117+16];
	add.f64 	%fd195, %fd189, %fd194;
	add.s32 	%r118, %r117, %r34;
	ld.shared.f64 	%fd196, [%r118];
	add.f64 	%fd279, %fd191, %fd196;
	ld.shared.f64 	%fd197, [%r118+8];
	add.f64 	%fd278, %fd193, %fd197;
	ld.shared.f64 	%fd198, [%r118+16];
	add.f64 	%fd277, %fd195, %fd198;
	add.s32 	%r149, %r149, 8;
	add.s32 	%r148, %r148, 8;
	add.s32 	%r147, %r147, 8;
	add.s32 	%r146, %r146, %r36;
	setp.ne.s32 	%p41, %r148, 0;
	@%p41 bra 	$L__BB0_42;
	add.s32 	%r151, %r147, 1;
$L__BB0_44:
	setp.eq.s32 	%p42, %r32, 0;
	@%p42 bra 	$L__BB0_52;
	and.b32  	%r47, %r31, 3;
	setp.lt.u32 	%p43, %r32, 4;
	@%p43 bra 	$L__BB0_47;
	mad.lo.s32 	%r119, %r151, %r28, %r29;
	shl.b32 	%r120, %r119, 3;
	add.s32 	%r122, %r97, %r120;
	add.s32 	%r123, %r122, 2048;
	ld.shared.f64 	%fd200, [%r122+2048];
	add.f64 	%fd201, %fd279, %fd200;
	ld.shared.f64 	%fd202, [%r122+2056];
	add.f64 	%fd203, %fd278, %fd202;
	ld.shared.f64 	%fd204, [%r122+2064];
	add.f64 	%fd205, %fd277, %fd204;
	mul.lo.s32 	%r124, %r1, 24;
	add.s32 	%r125, %r123, %r124;
	ld.shared.f64 	%fd206, [%r125];
	add.f64 	%fd207, %fd201, %fd206;
	ld.shared.f64 	%fd208, [%r125+8];
	add.f64 	%fd209, %fd203, %fd208;
	ld.shared.f64 	%fd210, [%r125+16];
	add.f64 	%fd211, %fd205, %fd210;
	add.s32 	%r126, %r125, %r124;
	ld.shared.f64 	%fd212, [%r126];
	add.f64 	%fd213, %fd207, %fd212;
	ld.shared.f64 	%fd214, [%r126+8];
	add.f64 	%fd215, %fd209, %fd214;
	ld.shared.f64 	%fd216, [%r126+16];
	add.f64 	%fd217, %fd211, %fd216;
	add.s32 	%r127, %r126, %r124;
	ld.shared.f64 	%fd218, [%r127];
	add.f64 	%fd279, %fd213, %fd218;
	ld.shared.f64 	%fd219, [%r127+8];
	add.f64 	%fd278, %fd215, %fd219;
	ld.shared.f64 	%fd220, [%r127+16];
	add.f64 	%fd277, %fd217, %fd220;
	add.s32 	%r151, %r151, 4;
$L__BB0_47:
	setp.eq.s32 	%p44, %r47, 0;
	@%p44 bra 	$L__BB0_52;
	setp.eq.s32 	%p45, %r47, 1;
	@%p45 bra 	$L__BB0_50;
	mad.lo.s32 	%r128, %r151, %r28, %r29;
	shl.b32 	%r129, %r128, 3;
	add.s32 	%r131, %r97, %r129;
	add.s32 	%r132, %r131, 2048;
	ld.shared.f64 	%fd222, [%r131+2048];
	add.f64 	%fd223, %fd279, %fd222;
	ld.shared.f64 	%fd224, [%r131+2056];
	add.f64 	%fd225, %fd278, %fd224;
	ld.shared.f64 	%fd226, [%r131+2064];
	add.f64 	%fd227, %fd277, %fd226;
	mad.lo.s32 	%r133, %r1, 24, %r132;
	ld.shared.f64 	%fd228, [%r133];
	add.f64 	%fd279, %fd223, %fd228;
	ld.shared.f64 	%fd229, [%r133+8];
	add.f64 	%fd278, %fd225, %fd229;
	ld.shared.f64 	%fd230, [%r133+16];
	add.f64 	%fd277, %fd227, %fd230;
	add.s32 	%r151, %r151, 2;
$L__BB0_50:
	and.b32  	%r134, %r31, 1;
	setp.eq.b32 	%p46, %r134, 1;
	not.pred 	%p47, %p46;
	@%p47 bra 	$L__BB0_52;
	mad.lo.s32 	%r135, %r151, %r28, %r29;
	shl.b32 	%r136, %r135, 3;
	add.s32 	%r138, %r97, %r136;
	ld.shared.f64 	%fd231, [%r138+2048];
	add.f64 	%fd279, %fd279, %fd231;
	ld.shared.f64 	%fd232, [%r138+2056];
	add.f64 	%fd278, %fd278, %fd232;
	ld.shared.f64 	%fd233, [%r138+2064];
	add.f64 	%fd277, %fd277, %fd233;
$L__BB0_52:
	setp.ge.s32 	%p48, %r4, %r54;
	fma.rn.f64 	%fd81, %fd279, 0d404E000000000000, %fd237;
	fma.rn.f64 	%fd82, %fd278, 0d404E000000000000, %fd238;
	fma.rn.f64 	%fd83, %fd277, 0d404E000000000000, %fd239;
	fma.rn.f64 	%fd84, %fd81, 0d404E000000000000, %fd240;
	fma.rn.f64 	%fd85, %fd82, 0d404E000000000000, %fd241;
	fma.rn.f64 	%fd86, %fd83, 0d404E000000000000, %fd242;
	@%p48 bra 	$L__BB0_54;
	ld.param.u64 	%rd63, [_Z15kernel_problem1iiiiiPhS_S__param_6];
	cvta.to.global.u64 	%rd56, %rd63;
	mul.wide.s32 	%rd57, %r4, 64;
	add.s64 	%rd58, %rd56, %rd57;
	st.global.f64 	[%rd58+24], %fd81;
	st.global.f64 	[%rd58+32], %fd82;
	st.global.f64 	[%rd58+40], %fd83;
	st.global.f64 	[%rd58], %fd84;
	st.global.f64 	[%rd58+8], %fd85;
	st.global.f64 	[%rd58+16], %fd86;
$L__BB0_54:
	setp.ne.s32 	%p49, %r4, 0;
	// begin inline asm
	mov.u64 	%rd59, %clock64;
	// end inline asm
	sub.s64 	%rd13, %rd59, %rd55;
	@%p49 bra 	$L__BB0_56;
	st.local.u32 	[%rd2], %rd13;
	mov.u64 	%rd60, $str$4;
	cvta.global.u64 	%rd61, %rd60;
	add.u64 	%rd62, %SP, 0;
	{ // callseq 6, 0
	.param .b64 param0;
	st.param.b64 	[param0], %rd61;
	.param .b64 param1;
	st.param.b64 	[param1], %rd62;
	.param .b32 retval0;
	call.uni (retval0), 
	vprintf, 
	(
	param0, 
	param1
	);
	ld.param.b32 	%r139, [retval0];
	} // callseq 6
$L__BB0_56:
	ret;

}
.func  (.param .align 16 .b8 func_retval0[16]) __internal_trig_reduction_slowpathd(
	.param .b64 __internal_trig_reduction_slowpathd_param_0
)
{
	.local .align 8 .b8 	__local_depot1[40];
	.reg .b64 	%SP;
	.reg .b64 	%SPL;
	.reg .pred 	%p<10>;
	.reg .b32 	%r<47>;
	.reg .b64 	%rd<74>;
	.reg .b64 	%fd<5>;

	mov.u64 	%SPL, __local_depot1;
	ld.param.f64 	%fd4, [__internal_trig_reduction_slowpathd_param_0];
	add.u64 	%rd1, %SPL, 0;
	{
	.reg .b32 %temp; 
	mov.b64 	{%temp, %r1}, %fd4;
	}
	shr.u32 	%r2, %r1, 20;
	and.b32  	%r3, %r2, 2047;
	setp.eq.s32 	%p1, %r3, 2047;
	mov.b32 	%r46, 0;
	@%p1 bra 	$L__BB1_9;
	add.s32 	%r20, %r3, -1024;
	mov.b64 	%rd20, %fd4;
	shl.b64 	%rd2, %rd20, 11;
	shr.u32 	%r4, %r20, 6;
	sub.s32 	%r45, 15, %r4;
	sub.s32 	%r21, 19, %r4;
	setp.lt.u32 	%p2, %r20, 128;
	selp.b32 	%r6, 18, %r21, %p2;
	setp.ge.s32 	%p3, %r45, %r6;
	mov.b64 	%rd70, 0;
	@%p3 bra 	$L__BB1_4;
	add.s32 	%r23, %r6, %r4;
	neg.s32 	%r43, %r23;
	or.b64  	%rd3, %rd2, -9223372036854775808;
	mov.b64 	%rd70, 0;
	mov.b32 	%r42, 0;
	mov.u64 	%rd25, __cudart_i2opi_d;
	mov.u32 	%r44, %r45;
$L__BB1_3:
	.pragma "nounroll";
	mul.wide.s32 	%rd22, %r42, 8;
	add.s64 	%rd23, %rd1, %rd22;
	mul.wide.s32 	%rd24, %r44, 8;
	add.s64 	%rd26, %rd25, %rd24;
	ld.global.nc.u64 	%rd27, [%rd26];
	{
	.reg .u32 %r0, %r1, %r2, %r3, %alo, %ahi, %blo, %bhi, %clo, %chi;
	mov.b64 	{%alo,%ahi}, %rd27;
	mov.b64 	{%blo,%bhi}, %rd3;
	mov.b64 	{%clo,%chi}, %rd70;
	mad.lo.cc.u32 	%r0, %alo, %blo, %clo;
	madc.hi.cc.u32 	%r1, %alo, %blo, %chi;
	madc.hi.u32 	%r2, %alo, %bhi, 0;
	mad.lo.cc.u32 	%r1, %alo, %bhi, %r1;
	madc.hi.cc.u32 	%r2, %ahi, %blo, %r2;
	madc.hi.u32 	%r3, %ahi, %bhi, 0;
	mad.lo.cc.u32 	%r1, %ahi, %blo, %r1;
	madc.lo.cc.u32 	%r2, %ahi, %bhi, %r2;
	addc.u32 	%r3, %r3, 0;
	mov.b64 	%rd28, {%r0,%r1};
	mov.b64 	%rd70, {%r2,%r3};
	}
	st.local.u64 	[%rd23], %rd28;
	add.s32 	%r44, %r44, 1;
	add.s32 	%r43, %r43, 1;
	add.s32 	%r42, %r42, 1;
	setp.ne.s32 	%p4, %r43, -15;
	mov.u32 	%r45, %r6;
	@%p4 bra 	$L__BB1_3;
$L__BB1_4:
	cvt.s64.s32 	%rd29, %r45;
	cvt.u64.u32 	%rd30, %r4;
	add.s64 	%rd31, %rd30, %rd29;
	shl.b64 	%rd32, %rd31, 3;
	add.s64 	%rd33, %rd1, %rd32;
	st.local.u64 	[%rd33+-120], %rd70;
	and.b32  	%r15, %r2, 63;
	ld.local.u64 	%rd72, [%rd1+16];
	ld.local.u64 	%rd71, [%rd1+24];
	setp.eq.s32 	%p5, %r15, 0;
	@%p5 bra 	$L__BB1_6;
	shl.b64 	%rd34, %rd71, %r15;
	shr.u64 	%rd35, %rd72, 1;
	xor.b32  	%r24, %r15, 63;
	shr.u64 	%rd36, %rd35, %r24;
	or.b64  	%rd71, %rd34, %rd36;
	ld.local.u64 	%rd37, [%rd1+8];
	shl.b64 	%rd38, %rd72, %r15;
	shr.u64 	%rd39, %rd37, 1;
	shr.u64 	%rd40, %rd39, %r24;
	or.b64  	%rd72, %rd38, %rd40;
$L__BB1_6:
	and.b32  	%r25, %r1, -2147483648;
	shr.u64 	%rd41, %rd71, 62;
	cvt.u32.u64 	%r26, %rd41;
	mov.b64 	{%r27, %r28}, %rd71;
	mov.b64 	{%r29, %r30}, %rd72;
	shf.l.wrap.b32 	%r31, %r30, %r27, 2;
	shf.l.wrap.b32 	%r32, %r27, %r28, 2;
	mov.b64 	%rd42, {%r31, %r32};
	shl.b64 	%rd43, %rd72, 2;
	shr.u64 	%rd44, %rd42, 63;
	cvt.u32.u64 	%r33, %rd44;
	add.s32 	%r34, %r33, %r26;
	setp.eq.s32 	%p6, %r25, 0;
	neg.s32 	%r35, %r34;
	selp.b32 	%r46, %r34, %r35, %p6;
	setp.gt.s64 	%p7, %rd42, -1;
	mov.b64 	%rd45, 0;
	{
	.reg .u32 %r0, %r1, %r2, %r3, %a0, %a1, %a2, %a3, %b0, %b1, %b2, %b3;
	mov.b64 	{%a0,%a1}, %rd45;
	mov.b64 	{%a2,%a3}, %rd45;
	mov.b64 	{%b0,%b1}, %rd43;
	mov.b64 	{%b2,%b3}, %rd42;
	sub.cc.u32 	%r0, %a0, %b0;
	subc.cc.u32 	%r1, %a1, %b1;
	subc.cc.u32 	%r2, %a2, %b2;
	subc.u32 	%r3, %a3, %b3;
	mov.b64 	%rd46, {%r0,%r1};
	mov.b64 	%rd47, {%r2,%r3};
	}
	xor.b32  	%r36, %r25, -2147483648;
	selp.b64 	%rd73, %rd42, %rd47, %p7;
	selp.b64 	%rd14, %rd43, %rd46, %p7;
	selp.b32 	%r17, %r25, %r36, %p7;
	clz.b64 	%r37, %rd73;
	cvt.u64.u32 	%rd15, %r37;
	setp.eq.s32 	%p8, %r37, 0;
	@%p8 bra 	$L__BB1_8;
	cvt.u32.u64 	%r38, %rd15;
	and.b32  	%r39, %r38, 63;
	shl.b64 	%rd48, %rd73, %r39;
	shr.u64 	%rd49, %rd14, 1;
	not.b32 	%r40, %r38;
	and.b32  	%r41, %r40, 63;
	shr.u64 	%rd50, %rd49, %r41;
	or.b64  	%rd73, %rd48, %rd50;
$L__BB1_8:
	mov.b64 	%rd51, -3958705157555305931;
	{
	.reg .u32 %r0, %r1, %r2, %r3, %alo, %ahi, %blo, %bhi;
	mov.b64 	{%alo,%ahi}, %rd73;
	mov.b64 	{%blo,%bhi}, %rd51;
	mul.lo.u32 	%r0, %alo, %blo;
	mul.hi.u32 	%r1, %alo, %blo;
	mad.lo.cc.u32 	%r1, %alo, %bhi, %r1;
	madc.hi.u32 	%r2, %alo, %bhi, 0;
	mad.lo.cc.u32 	%r1, %ahi, %blo, %r1;
	madc.hi.cc.u32 	%r2, %ahi, %blo, %r2;
	madc.hi.u32 	%r3, %ahi, %bhi, 0;
	mad.lo.cc.u32 	%r2, %ahi, %bhi, %r2;
	addc.u32 	%r3, %r3, 0;
	mov.b64 	%rd52, {%r0,%r1};
	mov.b64 	%rd53, {%r2,%r3};
	}
	setp.gt.s64 	%p9, %rd53, 0;
	{
	.reg .u32 %r0, %r1, %r2, %r3, %a0, %a1, %a2, %a3, %b0, %b1, %b2, %b3;
	mov.b64 	{%a0,%a1}, %rd52;
	mov.b64 	{%a2,%a3}, %rd53;
	mov.b64 	{%b0,%b1}, %rd52;
	mov.b64 	{%b2,%b3}, %rd53;
	add.cc.u32 	%r0, %a0, %b0;
	addc.cc.u32 	%r1, %a1, %b1;
	addc.cc.u32 	%r2, %a2, %b2;
	addc.u32 	%r3, %a3, %b3;
	mov.b64 	%rd54, {%r0,%r1};
	mov.b64 	%rd55, {%r2,%r3};
	}
	selp.b64 	%rd56, %rd55, %rd53, %p9;
	selp.s64 	%rd57, -1, 0, %p9;
	sub.s64 	%rd58, %rd57, %rd15;
	cvt.u64.u32 	%rd59, %r17;
	shl.b64 	%rd60, %rd59, 32;
	add.s64 	%rd61, %rd56, 1;
	shr.u64 	%rd62, %rd61, 10;
	add.s64 	%rd63, %rd62, 1;
	shr.u64 	%rd64, %rd63, 1;
	shl.b64 	%rd65, %rd58, 52;
	add.s64 	%rd66, %rd65, %rd64;
	add.s64 	%rd67, %rd66, 4602678819172646912;
	or.b64  	%rd68, %rd67, %rd60;
	mov.b64 	%fd4, %rd68;
$L__BB1_9:
	st.param.f64 	[func_retval0], %fd4;
	st.param.b32 	[func_retval0+8], %r46;
	ret;

}
.func  (.param .b64 func_retval0) __internal_accurate_pow(
	.param .b64 __internal_accurate_pow_param_0
)
{
	.reg .pred 	%p<8>;
	.reg .b32 	%r<49>;
	.reg .b32 	%f<3>;
	.reg .b64 	%fd<109>;

	ld.param.f64 	%fd10, [__internal_accurate_pow_param_0];
	{
	.reg .b32 %temp; 
	mov.b64 	{%temp, %r46}, %fd10;
	}
	{
	.reg .b32 %temp; 
	mov.b64 	{%r45, %temp}, %fd10;
	}
	shr.u32 	%r47, %r46, 20;
	setp.gt.u32 	%p1, %r46, 1048575;
	@%p1 bra 	$L__BB2_2;
	mul.f64 	%fd11, %fd10, 0d4350000000000000;
	{
	.reg .b32 %temp; 
	mov.b64 	{%temp, %r46}, %fd11;
	}
	{
	.reg .b32 %temp; 
	mov.b64 	{%r45, %temp}, %fd11;
	}
	shr.u32 	%r16, %r46, 20;
	add.s32 	%r47, %r16, -54;
$L__BB2_2:
	add.s32 	%r48, %r47, -1023;
	and.b32  	%r17, %r46, -2146435073;
	or.b32  	%r18, %r17, 1072693248;
	mov.b64 	%fd107, {%r45, %r18};
	setp.lt.u32 	%p2, %r18, 1073127583;
	@%p2 bra 	$L__BB2_4;
	{
	.reg .b32 %temp; 
	mov.b64 	{%r19, %temp}, %fd107;
	}
	{
	.reg .b32 %temp; 
	mov.b64 	{%temp, %r20}, %fd107;
	}
	add.s32 	%r21, %r20, -1048576;
	mov.b64 	%fd107, {%r19, %r21};
	add.s32 	%r48, %r47, -1022;
$L__BB2_4:
	add.f64 	%fd12, %fd107, 0dBFF0000000000000;
	add.f64 	%fd13, %fd107, 0d3FF0000000000000;
	rcp.approx.ftz.f64 	%fd14, %fd13;
	neg.f64 	%fd15, %fd13;
	fma.rn.f64 	%fd16, %fd15, %fd14, 0d3FF0000000000000;
	fma.rn.f64 	%fd17, %fd16, %fd16, %fd16;
	fma.rn.f64 	%fd18, %fd17, %fd14, %fd14;
	mul.f64 	%fd19, %fd12, %fd18;
	fma.rn.f64 	%fd20, %fd12, %fd18, %fd19;
	mul.f64 	%fd21, %fd20, %fd20;
	fma.rn.f64 	%fd22, %fd21, 0d3EB0F5FF7D2CAFE2, 0d3ED0F5D241AD3B5A;
	fma.rn.f64 	%fd23, %fd22, %fd21, 0d3EF3B20A75488A3F;
	fma.rn.f64 	%fd24, %fd23, %fd21, 0d3F1745CDE4FAECD5;
	fma.rn.f64 	%fd25, %fd24, %fd21, 0d3F3C71C7258A578B;
	fma.rn.f64 	%fd26, %fd25, %fd21, 0d3F6249249242B910;
	fma.rn.f64 	%fd27, %fd26, %fd21, 0d3F89999999999DFB;
	sub.f64 	%fd28, %fd12, %fd20;
	add.f64 	%fd29, %fd28, %fd28;
	neg.f64 	%fd30, %fd20;
	fma.rn.f64 	%fd31, %fd30, %fd12, %fd29;
	mul.f64 	%fd32, %fd18, %fd31;
	fma.rn.f64 	%fd33, %fd21, %fd27, 0d3FB5555555555555;
	mov.f64 	%fd34, 0d3FB5555555555555;
	sub.f64 	%fd35, %fd34, %fd33;
	fma.rn.f64 	%fd36, %fd21, %fd27, %fd35;
	add.f64 	%fd37, %fd36, 0dBC46A4CB00B9E7B0;
	add.f64 	%fd38, %fd33, %fd37;
	sub.f64 	%fd39, %fd33, %fd38;
	add.f64 	%fd40, %fd37, %fd39;
	mul.rn.f64 	%fd41, %fd20, %fd20;
	neg.f64 	%fd42, %fd41;
	fma.rn.f64 	%fd43, %fd20, %fd20, %fd42;
	{
	.reg .b32 %temp; 
	mov.b64 	{%r22, %temp}, %fd32;
	}
	{
	.reg .b32 %temp; 
	mov.b64 	{%temp, %r23}, %fd32;
	}
	add.s32 	%r24, %r23, 1048576;
	mov.b64 	%fd44, {%r22, %r24};
	fma.rn.f64 	%fd45, %fd20, %fd44, %fd43;
	mul.rn.f64 	%fd46, %fd41, %fd20;
	neg.f64 	%fd47, %fd46;
	fma.rn.f64 	%fd48, %fd41, %fd20, %fd47;
	fma.rn.f64 	%fd49, %fd41, %fd32, %fd48;
	fma.rn.f64 	%fd50, %fd45, %fd20, %fd49;
	mul.rn.f64 	%fd51, %fd38, %fd46;
	neg.f64 	%fd52, %fd51;
	fma.rn.f64 	%fd53, %fd38, %fd46, %fd52;
	fma.rn.f64 	%fd54, %fd38, %fd50, %fd53;
	fma.rn.f64 	%fd55, %fd40, %fd46, %fd54;
	add.f64 	%fd56, %fd51, %fd55;
	sub.f64 	%fd57, %fd51, %fd56;
	add.f64 	%fd58, %fd55, %fd57;
	add.f64 	%fd59, %fd20, %fd56;
	sub.f64 	%fd60, %fd20, %fd59;
	add.f64 	%fd61, %fd56, %fd60;
	add.f64 	%fd62, %fd58, %fd61;
	add.f64 	%fd63, %fd32, %fd62;
	add.f64 	%fd64, %fd59, %fd63;
	sub.f64 	%fd65, %fd59, %fd64;
	add.f64 	%fd66, %fd63, %fd65;
	xor.b32  	%r25, %r48, -2147483648;
	mov.b32 	%r26, 1127219200;
	mov.b64 	%fd67, {%r25, %r26};
	mov.b32 	%r27, -2147483648;
	mov.b64 	%fd68, {%r27, %r26};
	sub.f64 	%fd69, %fd67, %fd68;
	fma.rn.f64 	%fd70, %fd69, 0d3FE62E42FEFA39EF, %fd64;
	fma.rn.f64 	%fd71, %fd69, 0dBFE62E42FEFA39EF, %fd70;
	sub.f64 	%fd72, %fd71, %fd64;
	sub.f64 	%fd73, %fd66, %fd72;
	fma.rn.f64 	%fd74, %fd69, 0d3C7ABC9E3B39803F, %fd73;
	add.f64 	%fd75, %fd70, %fd74;
	sub.f64 	%fd76, %fd70, %fd75;
	add.f64 	%fd77, %fd74, %fd76;
	mov.f64 	%fd78, 0d3FF8000000000000;
	{
	.reg .b32 %temp; 
	mov.b64 	{%temp, %r28}, %fd78;
	}
	{
	.reg .b32 %temp; 
	mov.b64 	{%r29, %temp}, %fd78;
	}
	shl.b32 	%r30, %r28, 1;
	setp.gt.u32 	%p3, %r30, -33554433;
	and.b32  	%r31, %r28, -15728641;
	selp.b32 	%r32, %r31, %r28, %p3;
	mov.b64 	%fd79, {%r29, %r32};
	mul.rn.f64 	%fd80, %fd75, %fd79;
	neg.f64 	%fd81, %fd80;
	fma.rn.f64 	%fd82, %fd75, %fd79, %fd81;
	fma.rn.f64 	%fd83, %fd77, %fd79, %fd82;
	add.f64 	%fd4, %fd80, %fd83;
	sub.f64 	%fd84, %fd80, %fd4;
	add.f64 	%fd5, %fd83, %fd84;
	fma.rn.f64 	%fd85, %fd4, 0d3FF71547652B82FE, 0d4338000000000000;
	{
	.reg .b32 %temp; 
	mov.b64 	{%r13, %temp}, %fd85;
	}
	mov.f64 	%fd86, 0dC338000000000000;
	add.rn.f64 	%fd87, %fd85, %fd86;
	fma.rn.f64 	%fd88, %fd87, 0dBFE62E42FEFA39EF, %fd4;
	fma.rn.f64 	%fd89, %fd87, 0dBC7ABC9E3B39803F, %fd88;
	fma.rn.f64 	%fd90, %fd89, 0d3E5ADE1569CE2BDF, 0d3E928AF3FCA213EA;
	fma.rn.f64 	%fd91, %fd90, %fd89, 0d3EC71DEE62401315;
	fma.rn.f64 	%fd92, %fd91, %fd89, 0d3EFA01997C89EB71;
	fma.rn.f64 	%fd93, %fd92, %fd89, 0d3F2A01A014761F65;
	fma.rn.f64 	%fd94, %fd93, %fd89, 0d3F56C16C1852B7AF;
	fma.rn.f64 	%fd95, %fd94, %fd89, 0d3F81111111122322;
	fma.rn.f64 	%fd96, %fd95, %fd89, 0d3FA55555555502A1;
	fma.rn.f64 	%fd97, %fd96, %fd89, 0d3FC5555555555511;
	fma.rn.f64 	%fd98, %fd97, %fd89, 0d3FE000000000000B;
	fma.rn.f64 	%fd99, %fd98, %fd89, 0d3FF0000000000000;
	fma.rn.f64 	%fd100, %fd99, %fd89, 0d3FF0000000000000;
	{
	.reg .b32 %temp; 
	mov.b64 	{%r14, %temp}, %fd100;
	}
	{
	.reg .b32 %temp; 
	mov.b64 	{%temp, %r15}, %fd100;
	}
	shl.b32 	%r33, %r13, 20;
	add.s32 	%r34, %r33, %r15;
	mov.b64 	%fd108, {%r14, %r34};
	{
	.reg .b32 %temp; 
	mov.b64 	{%temp, %r35}, %fd4;
	}
	mov.b32 	%f2, %r35;
	abs.f32 	%f1, %f2;
	setp.lt.f32 	%p4, %f1, 0f4086232B;
	@%p4 bra 	$L__BB2_7;
	setp.lt.f64 	%p5, %fd4, 0d0000000000000000;
	add.f64 	%fd101, %fd4, 0d7FF0000000000000;
	selp.f64 	%fd108, 0d0000000000000000, %fd101, %p5;
	setp.geu.f32 	%p6, %f1, 0f40874800;
	@%p6 bra 	$L__BB2_7;
	shr.u32 	%r36, %r13, 31;
	add.s32 	%r37, %r13, %r36;
	shr.s32 	%r38, %r37, 1;
	shl.b32 	%r39, %r38, 20;
	add.s32 	%r40, %r15, %r39;
	mov.b64 	%fd102, {%r14, %r40};
	sub.s32 	%r41, %r13, %r38;
	shl.b32 	%r42, %r41, 20;
	add.s32 	%r43, %r42, 1072693248;
	mov.b32 	%r44, 0;
	mov.b64 	%fd103, {%r44, %r43};
	mul.f64 	%fd108, %fd103, %fd102;
$L__BB2_7:
	abs.f64 	%fd104, %fd108;
	setp.eq.f64 	%p7, %fd104, 0d7FF0000000000000;
	fma.rn.f64 	%fd105, %fd108, %fd5, %fd108;
	selp.f64 	%fd106, %fd108, %fd105, %p7;
	st.param.f64 	[func_retval0], %fd106;
	ret;

}


// ===== COMPILED SASS (sm_100) =====

	.target	sm_100

	.elftype	@"ET_EXEC"


//--------------------- .note.nv.tkinfo           --------------------------
	.section	.note.nv.tkinfo,"",@"SHT_NOTE"
	.sectionflags	@"SHF_NOTE_NV_TKINFO"
	.tkinfo
        /*0018*/ 	.word	0x00000002
        /*0030*/ 	.string	""
        /*0030*/ 	.string	"ptxas"
        /*0030*/ 	.string	"Cuda compilation tools, release 13.0, V13.0.88"
        /*0030*/ 	.string	"Build cuda_13.0.r13.0/compiler.36424714_0"
        /*0030*/ 	.string	"-arch sm_100 -m 64 "



//--------------------- .note.nv.cuinfo           --------------------------
	.section	.note.nv.cuinfo,"",@"SHT_NOTE"
	.sectionflags	@"SHF_NOTE_NV_CUINFO"
        /*0018*/ 	.short	0x0002
        /*001a*/ 	.short	0x0064
        /*001c*/ 	.short	0x0082
	.zero		2


//--------------------- .nv.info                  --------------------------
	.section	.nv.info,"",@"SHT_CUDA_INFO"
	.align	4


	//----- nvinfo : EIATTR_REGCOUNT
	.align		4
        /*0000*/ 	.byte	0x04, 0x2f
        /*0002*/ 	.short	(.L_8 - .L_7)
	.align		4
.L_7:
        /*0004*/ 	.word	index@(_Z15kernel_problem1iiiiiPhS_S_)
        /*0008*/ 	.word	0x00000048


	//----- nvinfo : EIATTR_FRAME_SIZE
	.align		4
.L_8:
        /*000c*/ 	.byte	0x04, 0x11
        /*000e*/ 	.short	(.L_10 - .L_9)
	.align		4
.L_9:
        /*0010*/ 	.word	index@($_Z15kernel_problem1iiiiiPhS_S_$__internal_trig_reduction_slowpathd)
        /*0014*/ 	.word	0x00000030


	//----- nvinfo : EIATTR_FRAME_SIZE
	.align		4
.L_10:
        /*0018*/ 	.byte	0x04, 0x11
        /*001a*/ 	.short	(.L_12 - .L_11)
	.align		4
.L_11:
        /*001c*/ 	.word	index@($_Z15kernel_problem1iiiiiPhS_S_$__internal_accurate_pow)
        /*0020*/ 	.word	0x00000030


	//----- nvinfo : EIATTR_FRAME_SIZE
	.align		4
.L_12:
        /*0024*/ 	.byte	0x04, 0x11
        /*0026*/ 	.short	(.L_14 - .L_13)
	.align		4
.L_13:
        /*0028*/ 	.word	index@($__internal_0_$__cuda_sm20_div_rn_f64_full)
        /*002c*/ 	.word	0x00000030


	//----- nvinfo : EIATTR_FRAME_SIZE
	.align		4
.L_14:
        /*0030*/ 	.byte	0x04, 0x11
        /*0032*/ 	.short	(.L_16 - .L_15)
	.align		4
.L_15:
        /*0034*/ 	.word	index@(_Z15kernel_problem1iiiiiPhS_S_)
        /*0038*/ 	.word	0x00000030


	//----- nvinfo : EIATTR_MIN_STACK_SIZE
	.align		4
.L_16:
        /*003c*/ 	.byte	0x04, 0x12
        /*003e*/ 	.short	(.L_18 - .L_17)
	.align		4
.L_17:
        /*0040*/ 	.word	index@(_Z15kernel_problem1iiiiiPhS_S_)
        /*0044*/ 	.word	0x00000030
.L_18:


//--------------------- .nv.compat                --------------------------
	.section	.nv.compat,"",@"SHT_CUDA_COMPAT_INFO"
	.align	4
        /*0000*/ 	.byte	0x02, 0x09, 0x00, 0x00, 0x02, 0x02, 0x01, 0x00, 0x02, 0x05, 0x05, 0x00, 0x03, 0x07, 0x01, 0x01
        /*0010*/ 	.byte	0x02, 0x03, 0x00, 0x00, 0x02, 0x06, 0x01, 0x00, 0x04, 0x0b, 0x08, 0x00, 0x01, 0x00, 0x00, 0x00
        /*0020*/ 	.byte	0x00, 0x00, 0x00, 0x00


//--------------------- .nv.info._Z15kernel_problem1iiiiiPhS_S_ --------------------------
	.section	.nv.info._Z15kernel_problem1iiiiiPhS_S_,"",@"SHT_CUDA_INFO"
	.sectionflags	@""
	.align	4


	//----- nvinfo : EIATTR_CUDA_API_VERSION
	.align		4
        /*0000*/ 	.byte	0x04, 0x37
        /*0002*/ 	.short	(.L_20 - .L_19)
.L_19:
        /*0004*/ 	.word	0x00000082


	//----- nvinfo : EIATTR_KPARAM_INFO
	.align		4
.L_20:
        /*0008*/ 	.byte	0x04, 0x17
        /*000a*/ 	.short	(.L_22 - .L_21)
.L_21:
        /*000c*/ 	.word	0x00000000
        /*0010*/ 	.short	0x0007
        /*0012*/ 	.short	0x0028
        /*0014*/ 	.byte	0x00, 0xf5, 0x21, 0x00


	//----- nvinfo : EIATTR_KPARAM_INFO
	.align		4
.L_22:
        /*0018*/ 	.byte	0x04, 0x17
        /*001a*/ 	.short	(.L_24 - .L_23)
.L_23:
        /*001c*/ 	.word	0x00000000
        /*0020*/ 	.short	0x0006
        /*0022*/ 	.short	0x0020
        /*0024*/ 	.byte	0x00, 0xf5, 0x21, 0x00


	//----- nvinfo : EIATTR_KPARAM_INFO
	.align		4
.L_24:
        /*0028*/ 	.byte	0x04, 0x17
        /*002a*/ 	.short	(.L_26 - .L_25)
.L_25:
        /*002c*/ 	.word	0x00000000
        /*0030*/ 	.short	0x0005
        /*0032*/ 	.short	0x0018
        /*0034*/ 	.byte	0x00, 0xf5, 0x21, 0x00


	//----- nvinfo : EIATTR_KPARAM_INFO
	.align		4
.L_26:
        /*0038*/ 	.byte	0x04, 0x17
        /*003a*/ 	.short	(.L_28 - .L_27)
.L_27:
        /*003c*/ 	.word	0x00000000
        /*0040*/ 	.short	0x0004
        /*0042*/ 	.short	0x0010
        /*0044*/ 	.byte	0x00, 0xf0, 0x11, 0x00


	//----- nvinfo : EIATTR_KPARAM_INFO
	.align		4
.L_28:
        /*0048*/ 	.byte	0x04, 0x17
        /*004a*/ 	.short	(.L_30 - .L_29)
.L_29:
        /*004c*/ 	.word	0x00000000
        /*0050*/ 	.short	0x0003
        /*0052*/ 	.short	0x000c
        /*0054*/ 	.byte	0x00, 0xf0, 0x11, 0x00


	//----- nvinfo : EIATTR_KPARAM_INFO
	.align		4
.L_30:
        /*0058*/ 	.byte	0x04, 0x17
        /*005a*/ 	.short	(.L_32 - .L_31)
.L_31:
        /*005c*/ 	.word	0x00000000
        /*0060*/ 	.short	0x0002
        /*0062*/ 	.short	0x0008
        /*0064*/ 	.byte	0x00, 0xf0, 0x11, 0x00


	//----- nvinfo : EIATTR_KPARAM_INFO
	.align		4
.L_32:
        /*0068*/ 	.byte	0x04, 0x17
        /*006a*/ 	.short	(.L_34 - .L_33)
.L_33:
        /*006c*/ 	.word	0x00000000
        /*0070*/ 	.short	0x0001
        /*0072*/ 	.short	0x0004
        /*0074*/ 	.byte	0x00, 0xf0, 0x11, 0x00


	//----- nvinfo : EIATTR_KPARAM_INFO
	.align		4
.L_34:
        /*0078*/ 	.byte	0x04, 0x17
        /*007a*/ 	.short	(.L_36 - .L_35)
.L_35:
        /*007c*/ 	.word	0x00000000
        /*0080*/ 	.short	0x0000
        /*0082*/ 	.short	0x0000
        /*0084*/ 	.byte	0x00, 0xf0, 0x11, 0x00


	//----- nvinfo : EIATTR_SPARSE_MMA_MASK
	.align		4
.L_36:
        /*0088*/ 	.byte	0x03, 0x50
        /*008a*/ 	.short	0x0000


	//----- nvinfo : EIATTR_MAXREG_COUNT
	.align		4
        /*008c*/ 	.byte	0x03, 0x1b
        /*008e*/ 	.short	0x00ff


	//----- nvinfo : EIATTR_NUM_BARRIERS
	.align		4
        /*0090*/ 	.byte	0x02, 0x4c
        /*0092*/ 	.byte	0x01
	.zero		1


	//----- nvinfo : EIATTR_EXTERNS
	.align		4
        /*0094*/ 	.byte	0x04, 0x0f
        /*0096*/ 	.short	(.L_38 - .L_37)


	//   ....[0]....
	.align		4
.L_37:
        /*0098*/ 	.word	index@(vprintf)


	//----- nvinfo : EIATTR_MERCURY_ISA_VERSION
	.align		4
.L_38:
        /*009c*/ 	.byte	0x03, 0x5f
        /*009e*/ 	.short	0x0101


	//----- nvinfo : EIATTR_VRC_CTA_INIT_COUNT
	.align		4
        /*00a0*/ 	.byte	0x02, 0x4a
	.zero		1
	.zero		1


	//----- nvinfo : EIATTR_SYSCALL_OFFSETS
	.align		4
        /*00a4*/ 	.byte	0x04, 0x46
        /*00a6*/ 	.short	(.L_40 - .L_39)


	//   ....[0]....
.L_39:
        /*00a8*/ 	.word	0x000002c0


	//   ....[1]....
        /*00ac*/ 	.word	0x00000570


	//   ....[2]....
        /*00b0*/ 	.word	0x00000c30


	//   ....[3]....
        /*00b4*/ 	.word	0x000017e0


	//   ....[4]....
        /*00b8*/ 	.word	0x00002460


	//----- nvinfo : EIATTR_EXIT_INSTR_OFFSETS
	.align		4
.L_40:
        /*00bc*/ 	.byte	0x04, 0x1c
        /*00be*/ 	.short	(.L_42 - .L_41)


	//   ....[0]....
.L_41:
        /*00c0*/ 	.word	0x000023c0


	//   ....[1]....
        /*00c4*/ 	.word	0x00002470


	//----- nvinfo : EIATTR_CRS_STACK_SIZE
	.align		4
.L_42:
        /*00c8*/ 	.byte	0x04, 0x1e
        /*00ca*/ 	.short	(.L_44 - .L_43)
.L_43:
        /*00cc*/ 	.word	0x00000000


	//----- nvinfo : EIATTR_CBANK_PARAM_SIZE
	.align		4
.L_44:
        /*00d0*/ 	.byte	0x03, 0x19
        /*00d2*/ 	.short	0x0030


	//----- nvinfo : EIATTR_PARAM_CBANK
	.align		4
        /*00d4*/ 	.byte	0x04, 0x0a
        /*00d6*/ 	.short	(.L_46 - .L_45)
	.align		4
.L_45:
        /*00d8*/ 	.word	index@(.nv.constant0._Z15kernel_problem1iiiiiPhS_S_)
        /*00dc*/ 	.short	0x0380
        /*00de*/ 	.short	0x0030


	//----- nvinfo : EIATTR_SW_WAR
	.align		4
.L_46:
        /*00e0*/ 	.byte	0x04, 0x36
        /*00e2*/ 	.short	(.L_48 - .L_47)
.L_47:
        /*00e4*/ 	.word	0x00000008
.L_48:


//--------------------- .nv.callgraph             --------------------------
	.section	.nv.callgraph,"",@"SHT_CUDA_CALLGRAPH"
	.align	4
	.sectionentsize	8
	.align		4
        /*0000*/ 	.word	0x00000000
	.align		4
        /*0004*/ 	.word	0xffffffff
	.align		4
        /*0008*/ 	.word	index@(_Z15kernel_problem1iiiiiPhS_S_)
	.align		4
        /*000c*/ 	.word	index@(vprintf)
	.align		4
        /*0010*/ 	.word	0x00000000
	.align		4
        /*0014*/ 	.word	0xfffffffe
	.align		4
        /*0018*/ 	.word	0x00000000
	.align		4
        /*001c*/ 	.word	0xfffffffd
	.align		4
        /*0020*/ 	.word	0x00000000
	.align		4
        /*0024*/ 	.word	0xfffffffc


//--------------------- .nv.constant4             --------------------------
	.section	.nv.constant4,"a",@progbits
	.align	8
	.align		8
.nv.constant4:
        /*0000*/ 	.dword	vprintf
	.align		8
        /*0008*/ 	.dword	$str
	.align		8
        /*0010*/ 	.dword	$str$1
	.align		8
        /*0018*/ 	.dword	$str$2
	.align		8
        /*0020*/ 	.dword	$str$3
	.align		8
        /*0028*/ 	.dword	$str$4
	.align		8
        /*0030*/ 	.dword	__cudart_i2opi_d
	.align		8
        /*0038*/ 	.dword	__cudart_sin_cos_coeffs


//--------------------- .text._Z15kernel_problem1iiiiiPhS_S_ --------------------------
	.section	.text._Z15kernel_problem1iiiiiPhS_S_,"ax",@progbits
	.align	128
        .global         _Z15kernel_problem1iiiiiPhS_S_
        .type           _Z15kernel_problem1iiiiiPhS_S_,@function
        .size           _Z15kernel_problem1iiiiiPhS_S_,(.L_x_50 - _Z15kernel_problem1iiiiiPhS_S_)
        .other          _Z15kernel_problem1iiiiiPhS_S_,@"STO_CUDA_ENTRY STV_DEFAULT"
_Z15kernel_problem1iiiiiPhS_S_:
.text._Z15kernel_problem1iiiiiPhS_S_:
[----:B------:R-:W0:Y:S01]  /*0000*/  LDC R1, c[0x0][0x37c] ;  /* 0x0000df00ff017b82 */ /* 0x000e220000000800 */
[----:B------:R-:W1:Y:S07]  /*0010*/  S2R R23, SR_TID.X ;  /* 0x0000000000177919 */ /* 0x000e6e0000002100 */
[----:B------:R-:W2:Y:S01]  /*0020*/  S2UR UR38, SR_CTAID.X ;  /* 0x00000000002679c3 */ /* 0x000ea20000002500 */
[----:B------:R-:W3:Y:S01]  /*0030*/  LDCU UR5, c[0x0][0x2fc] ;  /* 0x00005f80ff0577ac */ /* 0x000ee20008000800 */
[----:B0-----:R-:W-:Y:S01]  /*0040*/  VIADD R1, R1, 0xffffffd0 ;  /* 0xffffffd001017836 */ /* 0x001fe20000000000 */
[----:B------:R-:W0:Y:S01]  /*0050*/  S2R R22, SR_TID.Y ;  /* 0x0000000000167919 */ /* 0x000e220000002200 */
[----:B------:R-:W2:Y:S01]  /*0060*/  LDCU UR39, c[0x0][0x360] ;  /* 0x00006c00ff2777ac */ /* 0x000ea20008000800 */
[----:B------:R-:W4:Y:S01]  /*0070*/  LDCU UR4, c[0x0][0x2f8] ;  /* 0x00005f00ff0477ac */ /* 0x000f220008000800 */
[----:B------:R-:W0:Y:S01]  /*0080*/  LDCU.64 UR36, c[0x0][0x358] ;  /* 0x00006b00ff2477ac */ /* 0x000e220008000a00 */
[----:B--2---:R-:W-:Y:S01]  /*0090*/  UIMAD UR38, UR38, UR39, URZ ;  /* 0x00000027262672a4 */ /* 0x004fe2000f8e02ff */
[----:B----4-:R-:W-:-:S05]  /*00a0*/  IADD3 R18, P0, PT, R1, UR4, RZ ;  /* 0x0000000401127c10 */ /* 0x010fca000ff1e0ff */
[----:B-1----:R-:W-:Y:S02]  /*00b0*/  VIADD R19, R23, UR38 ;  /* 0x0000002617137c36 */ /* 0x002fe40008000000 */
[----:B---3--:R-:W-:Y:S01]  /*00c0*/  IMAD.X R2, RZ, RZ, UR5, P0 ;  /* 0x00000005ff027e24 */ /* 0x008fe200080e06ff */
[----:B------:R-:W1:Y:S01]  /*00d0*/  S2UR UR4, SR_CLOCKLO ;  /* 0x00000000000479c3 */ /* 0x000e620000005000 */
[----:B------:R-:W2:Y:S01]  /*00e0*/  LDCU UR5, c[0x0][0x388] ;  /* 0x00007100ff0577ac */ /* 0x000ea20008000800 */
[----:B------:R-:W-:Y:S01]  /*00f0*/  BSSY.RECONVERGENT B0, `(.L_x_0) ;  /* 0x000000c000007945 */ /* 0x000fe20003800200 */
[----:B--2---:R-:W-:-:S13]  /*0100*/  ISETP.GE.AND P0, PT, R19, UR5, PT ;  /* 0x0000000513007c0c */ /* 0x004fda000bf06270 */
[----:B01----:R-:W-:Y:S05]  /*0110*/  @P0 BRA `(.L_x_1) ;  /* 0x0000000000240947 */ /* 0x003fea0003800000 */
[----:B------:R-:W0:Y:S01]  /*0120*/  LDC.64 R4, c[0x0][0x398] ;  /* 0x0000e600ff047b82 */ /* 0x000e220000000a00 */
[----:B------:R-:W-:Y:S01]  /*0130*/  ISETP.NE.AND P0, PT, R22, RZ, PT ;  /* 0x000000ff1600720c */ /* 0x000fe20003f05270 */
[----:B0-----:R-:W-:-:S12]  /*0140*/  IMAD.WIDE R4, R19, 0x40, R4 ;  /* 0x0000004013047825 */ /* 0x001fd800078e0204 */
[----:B------:R0:W5:Y:S04]  /*0150*/  @!P0 LDG.E.64 R56, desc[UR36][R4.64+0x18] ;  /* 0x0000182404388981 */ /* 0x000168000c1e1b00 */
[----:B------:R0:W5:Y:S04]  /*0160*/  @!P0 LDG.E.64 R54, desc[UR36][R4.64+0x20] ;  /* 0x0000202404368981 */ /* 0x000168000c1e1b00 */
[----:B------:R0:W5:Y:S04]  /*0170*/  @!P0 LDG.E.64 R52, desc[UR36][R4.64+0x28] ;  /* 0x0000282404348981 */ /* 0x000168000c1e1b00 */
[----:B------:R0:W5:Y:S04]  /*0180*/  LDG.E.64 R24, desc[UR36][R4.64] ;  /* 0x0000002404187981 */ /* 0x000168000c1e1b00 */
[----:B------:R0:W5:Y:S04]  /*0190*/  LDG.E.64 R26, desc[UR36][R4.64+0x8] ;  /* 0x00000824041a7981 */ /* 0x000168000c1e1b00 */
[----:B------:R0:W5:Y:S02]  /*01a0*/  LDG.E.64 R28, desc[UR36][R4.64+0x10] ;  /* 0x00001024041c7981 */ /* 0x000164000c1e1b00 */
.L_x_1:
[----:B------:R-:W-:Y:S05]  /*01b0*/  BSYNC.RECONVERGENT B0 ;  /* 0x0000000000007941 */ /* 0x000fea0003800200 */
.L_x_0:
[----:B------:R-:W-:Y:S02]  /*01c0*/  CS2R.32 R10, SR_CLOCKLO ;  /* 0x00000000000a7805 */ /* 0x000fe40000005000 */
[----:B------:R-:W-:Y:S01]  /*01d0*/  ISETP.NE.AND P0, PT, R19, RZ, PT ;  /* 0x000000ff1300720c */ /* 0x000fe20003f05270 */
[----:B------:R-:W1:Y:S01]  /*01e0*/  LDCU UR42, c[0x0][0x388] ;  /* 0x00007100ff2a77ac */ /* 0x000e620008000800 */
[----:B------:R-:W-:Y:S01]  /*01f0*/  BSSY.RECONVERGENT B6, `(.L_x_2) ;  /* 0x000000e000067945 */ /* 0x000fe20003800200 */
[----:B------:R-:W-:Y:S01]  /*0200*/  VIADD R10, R10, -UR4 ;  /* 0x800000040a0a7c36 */ /* 0x000fe20008000000 */
[----:B------:R-:W2:Y:S09]  /*0210*/  LDCU.64 UR40, c[0x4][0x38] ;  /* 0x01000700ff2877ac */ /* 0x000eb20008000a00 */
[----:B------:R-:W-:Y:S05]  /*0220*/  @P0 BRA `(.L_x_3) ;  /* 0x0000000000280947 */ /* 0x000fea0003800000 */
[----:B------:R-:W-:Y:S01]  /*0230*/  MOV R0, 0x0 ;  /* 0x0000000000007802 */ /* 0x000fe20000000f00 */
[----:B------:R3:W-:Y:S01]  /*0240*/  STL [R1], R10 ;  /* 0x0000000a01007387 */ /* 0x0007e20000100800 */
[----:B------:R-:W0:Y:S01]  /*0250*/  LDCU.64 UR4, c[0x4][0x8] ;  /* 0x01000100ff0477ac */ /* 0x000e220008000a00 */
[----:B------:R-:W-:Y:S01]  /*0260*/  IMAD.MOV.U32 R6, RZ, RZ, R18 ;  /* 0x000000ffff067224 */ /* 0x000fe200078e0012 */
[----:B------:R3:W4:Y:S01]  /*0270*/  LDC.64 R8, c[0x4][R0] ;  /* 0x0100000000087b82 */ /* 0x0007220000000a00 */
[----:B------:R-:W-:Y:S02]  /*0280*/  IMAD.MOV.U32 R7, RZ, RZ, R2 ;  /* 0x000000ffff077224 */ /* 0x000fe400078e0002 */
[----:B0-----:R-:W-:Y:S02]  /*0290*/  IMAD.U32 R4, RZ, RZ, UR4 ;  /* 0x00000004ff047e24 */ /* 0x001fe4000f8e00ff */
[----:B---3--:R-:W-:-:S07]  /*02a0*/  IMAD.U32 R5, RZ, RZ, UR5 ;  /* 0x00000005ff057e24 */ /* 0x008fce000f8e00ff */
[----:B------:R-:W-:-:S07]  /*02b0*/  LEPC R20, `(.L_x_3) ;  /* 0x000000001014794e */ /* 0x000fce0000000000 */
[----:B-12-45:R-:W-:Y:S05]  /*02c0*/  CALL.ABS.NOINC R8 ;  /* 0x0000000008007343 */ /* 0x036fea0003c00000 */
.L_x_3:
[----:B-12---:R-:W-:Y:S05]  /*02d0*/  BSYNC.RECONVERGENT B6 ;  /* 0x0000000000067941 */ /* 0x006fea0003800200 */
.L_x_2:
[----:B------:R-:W1:Y:S01]  /*02e0*/  S2UR UR4, SR_CLOCKLO ;  /* 0x00000000000479c3 */ /* 0x000e620000005000 */
[----:B------:R-:W-:Y:S01]  /*02f0*/  NOP ;  /* 0x0000000000007918 */ /* 0x000fe20000000000 */
[----:B------:R-:W2:Y:S02]  /*0300*/  LDCU UR5, c[0x0][0x38c] ;  /* 0x00007180ff0577ac */ /* 0x000ea40008000800 */
[----:B--2---:R-:W-:-:S04]  /*0310*/  ISETP.NE.AND P0, PT, R19, UR5, PT ;  /* 0x0000000513007c0c */ /* 0x004fc8000bf05270 */
[----:B------:R-:W-:-:S13]  /*0320*/  ISETP.NE.OR P0, PT, R22, RZ, P0 ;  /* 0x000000ff1600720c */ /* 0x000fda0000705670 */
[----:B------:R-:W2:Y:S08]  /*0330*/  @!P0 LDC R3, c[0x0][0x390] ;  /* 0x0000e400ff038b82 */ /* 0x000eb00000000800 */
[----:B0-----:R-:W2:Y:S08]  /*0340*/  @!P0 LDC.64 R4, c[0x0][0x398] ;  /* 0x0000e600ff048b82 */ /* 0x001eb00000000a00 */
[----:B------:R-:W0:Y:S01]  /*0350*/  @!P0 LDC.64 R12, c[0x0][0x3a8] ;  /* 0x0000ea00ff0c8b82 */ /* 0x000e220000000a00 */
[----:B--2---:R-:W-:-:S05]  /*0360*/  @!P0 IMAD.WIDE R4, R3, 0x40, R4 ;  /* 0x0000004003048825 */ /* 0x004fca00078e0204 */
[----:B------:R-:W2:Y:S04]  /*0370*/  @!P0 LDG.E.64 R8, desc[UR36][R4.64+0x8] ;  /* 0x0000082404088981 */ /* 0x000ea8000c1e1b00 */
[----:B------:R-:W3:Y:S04]  /*0380*/  @!P0 LDG.E.64 R6, desc[UR36][R4.64] ;  /* 0x0000002404068981 */ /* 0x000ee8000c1e1b00 */
[----:B------:R-:W4:Y:S04]  /*0390*/  @!P0 LDG.E.64 R10, desc[UR36][R4.64+0x10] ;  /* 0x00001024040a8981 */ /* 0x000f28000c1e1b00 */
[----:B0-----:R-:W4:Y:S01]  /*03a0*/  @!P0 LDG.E.64 R14, desc[UR36][R12.64] ;  /* 0x000000240c0e8981 */ /* 0x001f22000c1e1b00 */
[----:B--2--5:R-:W-:-:S02]  /*03b0*/  @!P0 DADD R8, R26, -R8 ;  /* 0x000000001a088229 */ /* 0x024fc40000000808 */
[----:B---3--:R-:W-:-:S06]  /*03c0*/  @!P0 DADD R6, R24, -R6 ;  /* 0x0000000018068229 */ /* 0x008fcc0000000806 */
[----:B------:R-:W-:Y:S02]  /*03d0*/  @!P0 DMUL R8, R8, R8 ;  /* 0x0000000808088228 */ /* 0x000fe40000000000 */
[----:B----4-:R-:W-:Y:S01]  /*03e0*/  @!P0 DADD R10, R28, -R10 ;  /* 0x000000001c0a8229 */ /* 0x010fe2000000080a */
[----:B------:R-:W-:-:S05]  /*03f0*/  @!P0 IMAD.MOV.U32 R0, RZ, RZ, R15 ;  /* 0x000000ffff008224 */ /* 0x000fca00078e000f */
[----:B------:R-:W-:-:S08]  /*0400*/  @!P0 DFMA R8, R6, R6, R8 ;  /* 0x000000060608822b */ /* 0x000fd00000000008 */
[----:B------:R-:W-:-:S08]  /*0410*/  @!P0 DFMA R8, R10, R10, R8 ;  /* 0x0000000a0a08822b */ /* 0x000fd00000000008 */
[----:B------:R-:W-:Y:S02]  /*0420*/  @!P0 DSETP.MIN.AND P1, P2, R14, R8, PT ;  /* 0x000000080e00822a */ /* 0x000fe40003a20000 */
[----:B------:R-:W-:-:S04]  /*0430*/  @!P0 IMAD.MOV.U32 R3, RZ, RZ, R9 ;  /* 0x000000ffff038224 */ /* 0x000fc800078e0009 */
[----:B------:R-:W-:Y:S02]  /*0440*/  @!P0 SEL R4, R14, R8, P1 ;  /* 0x000000080e048207 */ /* 0x000fe40000800000 */
[----:B------:R-:W-:Y:S02]  /*0450*/  @!P0 FSEL R0, R0, R3, P1 ;  /* 0x0000000300008208 */ /* 0x000fe40000800000 */
[----:B------:R-:W-:-:S04]  /*0460*/  @!P0 LOP3.LUT R3, R3, 0x80000, RZ, 0xfc, !PT ;  /* 0x0008000003038812 */ /* 0x000fc800078efcff */
[----:B------:R-:W-:-:S05]  /*0470*/  @!P0 SEL R5, R3, R0, P2 ;  /* 0x0000000003058207 */ /* 0x000fca0001000000 */
[----:B------:R0:W-:Y:S01]  /*0480*/  @!P0 STG.E.64 desc[UR36][R12.64], R4 ;  /* 0x000000040c008986 */ /* 0x0001e2000c101b24 */
[----:B------:R-:W-:Y:S02]  /*0490*/  ISETP.NE.AND P0, PT, R19, RZ, PT ;  /* 0x000000ff1300720c */ /* 0x000fe40003f05270 */
[----:B------:R-:W-:-:S05]  /*04a0*/  CS2R.32 R0, SR_CLOCKLO ;  /* 0x0000000000007805 */ /* 0x000fca0000005000 */
[----:B-1----:R-:W-:Y:S01]  /*04b0*/  VIADD R0, R0, -UR4 ;  /* 0x8000000400007c36 */ /* 0x002fe20008000000 */
[----:B------:R-:W-:Y:S05]  /*04c0*/  BSSY.RECONVERGENT B6, `(.L_x_4) ;  /* 0x000000c000067945 */ /* 0x000fea0003800200 */
[----:B0-----:R-:W-:Y:S05]  /*04d0*/  @P0 BRA `(.L_x_5) ;  /* 0x0000000000280947 */ /* 0x001fea0003800000 */
[----:B------:R-:W-:Y:S01]  /*04e0*/  MOV R3, 0x0 ;  /* 0x0000000000037802 */ /* 0x000fe20000000f00 */
[----:B------:R0:W-:Y:S01]  /*04f0*/  STL [R1], R0 ;  /* 0x0000000001007387 */ /* 0x0001e20000100800 */
[----:B------:R-:W1:Y:S01]  /*0500*/  LDCU.64 UR4, c[0x4][0x10] ;  /* 0x01000200ff0477ac */ /* 0x000e620008000a00 */
[----:B------:R-:W-:Y:S01]  /*0510*/  IMAD.MOV.U32 R6, RZ, RZ, R18 ;  /* 0x000000ffff067224 */ /* 0x000fe200078e0012 */
[----:B------:R0:W2:Y:S01]  /*0520*/  LDC.64 R8, c[0x4][R3] ;  /* 0x0100000003087b82 */ /* 0x0000a20000000a00 */
[----:B------:R-:W-:Y:S02]  /*0530*/  IMAD.MOV.U32 R7, RZ, RZ, R2 ;  /* 0x000000ffff077224 */ /* 0x000fe400078e0002 */
[----:B-1----:R-:W-:Y:S02]  /*0540*/  IMAD.U32 R4, RZ, RZ, UR4 ;  /* 0x00000004ff047e24 */ /* 0x002fe4000f8e00ff */
[----:B0-----:R-:W-:-:S07]  /*0550*/  IMAD.U32 R5, RZ, RZ, UR5 ;  /* 0x00000005ff057e24 */ /* 0x001fce000f8e00ff */
[----:B------:R-:W-:-:S07]  /*0560*/  LEPC R20, `(.L_x_5) ;  /* 0x000000001014794e */ /* 0x000fce0000000000 */
[----:B--2---:R-:W-:Y:S05]  /*0570*/  CALL.ABS.NOINC R8 ;  /* 0x0000000008007343 */ /* 0x004fea0003c00000 */
.L_x_5:
[----:B------:R-:W-:Y:S05]  /*0580*/  BSYNC.RECONVERGENT B6 ;  /* 0x0000000000067941 */ /* 0x000fea0003800200 */
.L_x_4:
[----:B------:R-:W0:Y:S01]  /*0590*/  LDCU UR4, c[0x0][0x384] ;  /* 0x00007080ff0477ac */ /* 0x000e220008000800 */
[----:B------:R-:W-:Y:S02]  /*05a0*/  CS2R R30, SRZ ;  /* 0x00000000001e7805 */ /* 0x000fe4000001ff00 */
[----:B------:R-:W-:Y:S02]  /*05b0*/  CS2R R32, SRZ ;  /* 0x0000000000207805 */ /* 0x000fe4000001ff00 */
[----:B------:R-:W-:Y:S01]  /*05c0*/  CS2R R34, SRZ ;  /* 0x0000000000227805 */ /* 0x000fe2000001ff00 */
[----:B0-----:R-:W-:-:S09]  /*05d0*/  UISETP.GE.AND UP0, UPT, UR4, 0x1, UPT ;  /* 0x000000010400788c */ /* 0x001fd2000bf06270 */
[----:B------:R-:W-:Y:S05]  /*05e0*/  BRA.U !UP0, `(.L_x_6) ;  /* 0x0000001108987547 */ /* 0x000fea000b800000 */
[----:B------:R-:W0:Y:S01]  /*05f0*/  MUFU.RCP64H R5, 6000 ;  /* 0x40b7700000057908 */ /* 0x000e220000001800 */
[----:B------:R-:W-:Y:S01]  /*0600*/  IMAD.MOV.U32 R8, RZ, RZ, 0x0 ;  /* 0x00000000ff087424 */ /* 0x000fe200078e00ff */
[----:B------:R-:W1:Y:S01]  /*0610*/  LDCU UR4, c[0x0][0x380] ;  /* 0x00007000ff0477ac */ /* 0x000e620008000800 */
[----:B------:R-:W-:Y:S01]  /*0620*/  IMAD.MOV.U32 R9, RZ, RZ, 0x40b77000 ;  /* 0x40b77000ff097424 */ /* 0x000fe200078e00ff */
[----:B------:R-:W2:Y:S01]  /*0630*/  S2R R0, SR_CgaCtaId ;  /* 0x0000000000007919 */ /* 0x000ea20000008800 */
[----:B------:R-:W-:Y:S01]  /*0640*/  IMAD.MOV.U32 R4, RZ, RZ, 0x1 ;  /* 0x00000001ff047424 */ /* 0x000fe200078e00ff */
[----:B------:R-:W-:Y:S01]  /*0650*/  MOV R41, 0x400 ;  /* 0x0000040000297802 */ /* 0x000fe20000000f00 */
[----:B------:R-:W-:-:S04]  /*0660*/  IMAD R44, R22, UR39, R23 ;  /* 0x00000027162c7c24 */ /* 0x000fc8000f8e0217 */
[----:B0-----:R-:W-:Y:S01]  /*0670*/  DFMA R6, R4, -R8, 1 ;  /* 0x3ff000000406742b */ /* 0x001fe20000000808 */
[----:B-1----:R-:W-:-:S07]  /*0680*/  UIMAD UR4, UR4, 0x3c, URZ ;  /* 0x0000003c040478a4 */ /* 0x002fce000f8e02ff */
[----:B------:R-:W-:-:S08]  /*0690*/  DFMA R6, R6, R6, R6 ;  /* 0x000000060606722b */ /* 0x000fd00000000006 */
[----:B------:R-:W-:Y:S01]  /*06a0*/  DFMA R6, R4, R6, R4 ;  /* 0x000000060406722b */ /* 0x000fe20000000004 */
[----:B------:R-:W0:Y:S01]  /*06b0*/  I2F.F64 R4, UR4 ;  /* 0x0000000400047d12 */ /* 0x000e220008201c00 */
[----:B--2---:R-:W-:-:S06]  /*06c0*/  LEA R41, R0, R41, 0x18 ;  /* 0x0000002900297211 */ /* 0x004fcc00078ec0ff */
[----:B------:R-:W-:Y:S01]  /*06d0*/  DFMA R8, R6, -R8, 1 ;  /* 0x3ff000000608742b */ /* 0x000fe20000000808 */
[----:B------:R-:W-:-:S07]  /*06e0*/  IMAD R40, R22, 0x40, R41 ;  /* 0x0000004016287824 */ /* 0x000fce00078e0229 */
[----:B------:R-:W-:Y:S01]  /*06f0*/  DFMA R8, R6, R8, R6 ;  /* 0x000000080608722b */ /* 0x000fe20000000006 */
[----:B0-----:R-:W-:-:S07]  /*0700*/  FSETP.GEU.AND P1, PT, |R5|, 6.5827683646048100446e-37, PT ;  /* 0x036000000500780b */ /* 0x001fce0003f2e200 */
[----:B------:R-:W-:-:S08]  /*0710*/  DMUL R16, R4, R8 ;  /* 0x0000000804107228 */ /* 0x000fd00000000000 */
[----:B------:R-:W-:-:S08]  /*0720*/  DFMA R6, R16, -6000, R4 ;  /* 0xc0b770001006782b */ /* 0x000fd00000000004 */
[----:B------:R-:W-:-:S10]  /*0730*/  DFMA R16, R8, R6, R16 ;  /* 0x000000060810722b */ /* 0x000fd40000000010 */
[----:B------:R-:W-:-:S05]  /*0740*/  FFMA R3, RZ, 5.732421875, R17 ;  /* 0x40b77000ff037823 */ /* 0x000fca0000000011 */
[----:B------:R-:W-:-:S13]  /*0750*/  FSETP.GT.AND P0, PT, |R3|, 1.469367938527859385e-39, PT ;  /* 0x001000000300780b */ /* 0x000fda0003f04200 */
[----:B------:R-:W-:Y:S05]  /*0760*/  @P0 BRA P1, `(.L_x_7) ;  /* 0x0000000000200947 */ /* 0x000fea0000800000 */
[----:B------:R-:W-:Y:S01]  /*0770*/  IMAD.MOV.U32 R12, RZ, RZ, R4 ;  /* 0x000000ffff0c7224 */ /* 0x000fe200078e0004 */
[----:B------:R-:W-:Y:S01]  /*0780*/  MOV R60, 0x7d0 ;  /* 0x000007d0003c7802 */ /* 0x000fe20000000f00 */
[----:B------:R-:W-:Y:S02]  /*0790*/  IMAD.MOV.U32 R13, RZ, RZ, R5 ;  /* 0x000000ffff0d7224 */ /* 0x000fe400078e0005 */
[----:B------:R-:W-:Y:S02]  /*07a0*/  IMAD.MOV.U32 R8, RZ, RZ, RZ ;  /* 0x000000ffff087224 */ /* 0x000fe400078e00ff */
[----:B------:R-:W-:-:S07]  /*07b0*/  IMAD.MOV.U32 R9, RZ, RZ, 0x40b77000 ;  /* 0x40b77000ff097424 */ /* 0x000fce00078e00ff */
[----:B------:R-:W-:Y:S05]  /*07c0*/  CALL.REL.NOINC `($__internal_0_$__cuda_sm20_div_rn_f64_full) ;  /* 0x0000001c002c7944 */ /* 0x000fea0003c00000 */
[----:B------:R-:W-:Y:S02]  /*07d0*/  IMAD.MOV.U32 R16, RZ, RZ, R8 ;  /* 0x000000ffff107224 */ /* 0x000fe400078e0008 */
[----:B------:R-:W-:-:S07]  /*07e0*/  IMAD.MOV.U32 R17, RZ, RZ, R9 ;  /* 0x000000ffff117224 */ /* 0x000fce00078e0009 */
.L_x_7:
[----:B------:R-:W-:Y:S01]  /*07f0*/  UMOV UR4, 0x6dc9c883 ;  /* 0x6dc9c88300047882 */ /* 0x000fe20000000000 */
[----:B------:R-:W-:Y:S01]  /*0800*/  UMOV UR5, 0x3fe45f30 ;  /* 0x3fe45f3000057882 */ /* 0x000fe20000000000 */
[----:B------:R-:W0:Y:S01]  /*0810*/  LDC R47, c[0x0][0x388] ;  /* 0x0000e200ff2f7b82 */ /* 0x000e220000000800 */
[C---:B------:R-:W-:Y:S01]  /*0820*/  DMUL R4, R16.reuse, UR4 ;  /* 0x0000000410047c28 */ /* 0x040fe20008000000 */
[----:B------:R-:W-:Y:S01]  /*0830*/  UMOV UR4, 0x54442d18 ;  /* 0x54442d1800047882 */ /* 0x000fe20000000000 */
[----:B------:R-:W-:Y:S01]  /*0840*/  UMOV UR5, 0x3ff921fb ;  /* 0x3ff921fb00057882 */ /* 0x000fe20000000000 */
[----:B------:R-:W-:Y:S01]  /*0850*/  UMOV UR6, 0x252049c0 ;  /* 0x252049c000067882 */ /* 0x000fe20000000000 */
[----:B------:R-:W-:Y:S01]  /*0860*/  UMOV UR7, 0x397b839a ;  /* 0x397b839a00077882 */ /* 0x000fe20000000000 */
[C---:B------:R-:W-:Y:S01]  /*0870*/  DSETP.NEU.AND P0, PT, |R16|.reuse, +INF , PT ;  /* 0x7ff000001000742a */ /* 0x040fe20003f0d200 */
[----:B------:R-:W-:Y:S01]  /*0880*/  IMAD R41, R44, 0x4, R41 ;  /* 0x000000042c297824 */ /* 0x000fe200078e0229 */
[----:B------:R-:W-:Y:S01]  /*0890*/  IADD3 R45, PT, PT, R22, -UR38, -R23 ;  /* 0x80000026162d7c10 */ /* 0x000fe2000fffe817 */
[----:B------:R-:W-:Y:S01]  /*08a0*/  VIADD R44, R44, 0x100 ;  /* 0x000001002c2c7836 */ /* 0x000fe20000000000 */
[----:B------:R-:W-:Y:S01]  /*08b0*/  CS2R R34, SRZ ;  /* 0x0000000000227805 */ /* 0x000fe2000001ff00 */
[----:B------:R-:W1:Y:S01]  /*08c0*/  F2I.F64 R4, R4 ;  /* 0x0000000400047311 */ /* 0x000e620000301100 */
[----:B------:R-:W-:Y:S01]  /*08d0*/  DSETP.LTU.OR P1, PT, |R16|, 2.14748364800000000000e+09, !P0 ;  /* 0x41e000001000742a */ /* 0x000fe20004729600 */
[----:B------:R-:W-:Y:S01]  /*08e0*/  IMAD.MOV.U32 R46, RZ, RZ, R22 ;  /* 0x000000ffff2e7224 */ /* 0x000fe200078e0016 */
[----:B------:R-:W-:-:S02]  /*08f0*/  CS2R R32, SRZ ;  /* 0x0000000000207805 */ /* 0x000fc4000001ff00 */
[----:B------:R-:W-:Y:S02]  /*0900*/  CS2R R30, SRZ ;  /* 0x00000000001e7805 */ /* 0x000fe4000001ff00 */
[----:B------:R-:W-:Y:S01]  /*0910*/  P2R R50, PR, RZ, 0x2 ;  /* 0x00000002ff327803 */ /* 0x000fe20000000000 */
[----:B0-----:R-:W-:Y:S01]  /*0920*/  IMAD.SHL.U32 R47, R47, 0x10, RZ ;  /* 0x000000102f2f7824 */ /* 0x001fe200078e00ff */
[----:B-1----:R-:W0:Y:S01]  /*0930*/  I2F.F64 R6, R4 ;  /* 0x0000000400067312 */ /* 0x002e220000201c00 */
[----:B------:R-:W-:Y:S01]  /*0940*/  SEL R49, R4, RZ, P0 ;  /* 0x000000ff04317207 */ /* 0x000fe20000000000 */
[----:B0-----:R-:W-:Y:S01]  /*0950*/  DFMA R8, R6, -UR4, R16 ;  /* 0x8000000406087c2b */ /* 0x001fe20008000010 */
[----:B------:R-:W-:Y:S01]  /*0960*/  UMOV UR4, 0x33145c00 ;  /* 0x33145c0000047882 */ /* 0x000fe20000000000 */
[----:B------:R-:W-:-:S06]  /*0970*/  UMOV UR5, 0x3c91a626 ;  /* 0x3c91a62600057882 */ /* 0x000fcc0000000000 */
[C---:B------:R-:W-:Y:S01]  /*0980*/  DFMA R8, R6.reuse, -UR4, R8 ;  /* 0x8000000406087c2b */ /* 0x040fe20008000008 */
[----:B------:R-:W0:Y:S07]  /*0990*/  LDCU UR4, c[0x0][0x384] ;  /* 0x00007080ff0477ac */ /* 0x000e2e0008000800 */
[----:B------:R-:W-:Y:S02]  /*09a0*/  DFMA R8, R6, -UR6, R8 ;  /* 0x8000000606087c2b */ /* 0x000fe40008000008 */
[----:B------:R-:W-:Y:S01]  /*09b0*/  DMUL R6, RZ, R16 ;  /* 0x00000010ff067228 */ /* 0x000fe20000000000 */
[----:B0-----:R-:W-:-:S09]  /*09c0*/  UIADD3 UR4, UPT, UPT, -UR4, URZ, URZ ;  /* 0x000000ff04047290 */ /* 0x001fd2000fffe1ff */
[----:B------:R-:W-:Y:S02]  /*09d0*/  FSEL R42, R6, R8, !P0 ;  /* 0x00000008062a7208 */ /* 0x000fe40004000000 */
[----:B------:R-:W-:Y:S01]  /*09e0*/  FSEL R43, R7, R9, !P0 ;  /* 0x00000009072b7208 */ /* 0x000fe20004000000 */
[----:B------:R-:W-:-:S07]  /*09f0*/  IMAD.U32 R48, RZ, RZ, UR4 ;  /* 0x00000004ff307e24 */ /* 0x000fce000f8e00ff */
.L_x_25:
[----:B------:R-:W0:Y:S01]  /*0a00*/  S2UR UR4, SR_CLOCKLO ;  /* 0x00000000000479c3 */ /* 0x000e220000005000 */
[----:B------:R-:W-:-:S07]  /*0a10*/  NOP ;  /* 0x0000000000007918 */ /* 0x000fce0000000000 */
[----:B------:R-:W1:Y:S01]  /*0a20*/  LDC.64 R4, c[0x0][0x398] ;  /* 0x0000e600ff047b82 */ /* 0x000e620000000a00 */
[C---:B------:R-:W-:Y:S01]  /*0a30*/  VIADD R6, R44.reuse, 0x80 ;  /* 0x000000802c067836 */ /* 0x040fe20000000000 */
[CC--:B------:R-:W-:Y:S01]  /*0a40*/  ISETP.GE.AND P2, PT, R44.reuse, R47.reuse, PT ;  /* 0x0000002f2c00720c */ /* 0x0c0fe20003f46270 */
[C---:B------:R-:W-:Y:S02]  /*0a50*/  VIADD R3, R44.reuse, 0xffffff00 ;  /* 0xffffff002c037836 */ /* 0x040fe40000000000 */
[----:B------:R-:W-:Y:S01]  /*0a60*/  VIADD R0, R44, 0xffffff80 ;  /* 0xffffff802c007836 */ /* 0x000fe20000000000 */
[-C--:B------:R-:W-:Y:S02]  /*0a70*/  ISETP.GE.AND P3, PT, R6, R47.reuse, PT ;  /* 0x0000002f0600720c */ /* 0x080fe40003f66270 */
[CC--:B------:R-:W-:Y:S02]  /*0a80*/  ISETP.GE.AND P0, PT, R3.reuse, R47.reuse, PT ;  /* 0x0000002f0300720c */ /* 0x0c0fe40003f06270 */
[----:B------:R-:W-:Y:S01]  /*0a90*/  ISETP.GE.AND P1, PT, R0, R47, PT ;  /* 0x0000002f0000720c */ /* 0x000fe20003f26270 */
[----:B-1----:R-:W-:-:S05]  /*0aa0*/  IMAD.WIDE.U32 R4, R3, 0x4, R4 ;  /* 0x0000000403047825 */ /* 0x002fca00078e0004 */
[----:B------:R-:W2:Y:S04]  /*0ab0*/  @!P2 LDG.E R8, desc[UR36][R4.64+0x400] ;  /* 0x000400240408a981 */ /* 0x000ea8000c1e1900 */
[----:B------:R-:W3:Y:S04]  /*0ac0*/  @!P3 LDG.E R10, desc[UR36][R4.64+0x600] ;  /* 0x00060024040ab981 */ /* 0x000ee8000c1e1900 */
[----:B------:R-:W4:Y:S04]  /*0ad0*/  @!P1 LDG.E R6, desc[UR36][R4.64+0x200] ;  /* 0x0002002404069981 */ /* 0x000f28000c1e1900 */
[----:B------:R-:W5:Y:S01]  /*0ae0*/  @!P0 LDG.E R0, desc[UR36][R4.64] ;  /* 0x0000002404008981 */ /* 0x000f62000c1e1900 */
[----:B------:R-:W-:-:S03]  /*0af0*/  VIADD R48, R48, 0x1 ;  /* 0x0000000130307836 */ /* 0x000fc60000000000 */
[----:B--2---:R-:W-:Y:S04]  /*0b00*/  @!P2 STS [R41+0x400], R8 ;  /* 0x000400082900a388 */ /* 0x004fe80000000800 */
[----:B---3--:R-:W-:Y:S04]  /*0b10*/  @!P3 STS [R41+0x600], R10 ;  /* 0x0006000a2900b388 */ /* 0x008fe80000000800 */
[----:B----4-:R-:W-:Y:S01]  /*0b20*/  @!P1 STS [R41+0x200], R6 ;  /* 0x0002000629009388 */ /* 0x010fe20000000800 */
[----:B------:R-:W-:-:S03]  /*0b30*/  ISETP.NE.AND P1, PT, R48, RZ, PT ;  /* 0x000000ff3000720c */ /* 0x000fc60003f25270 */
[----:B-----5:R1:W-:Y:S01]  /*0b40*/  @!P0 STS [R41], R0 ;  /* 0x0000000029008388 */ /* 0x0203e20000000800 */
[----:B------:R-:W-:Y:S02]  /*0b50*/  ISETP.NE.AND P0, PT, R19, RZ, PT ;  /* 0x000000ff1300720c */ /* 0x000fe40003f05270 */
[----:B------:R-:W-:Y:S02]  /*0b60*/  P2R R51, PR, RZ, 0x2 ;  /* 0x00000002ff337803 */ /* 0x000fe40000000000 */
[----:B-1----:R-:W-:-:S05]  /*0b70*/  CS2R.32 R0, SR_CLOCKLO ;  /* 0x0000000000007805 */ /* 0x002fca0000005000 */
[----:B0-----:R-:W-:-:S04]  /*0b80*/  VIADD R0, R0, -UR4 ;  /* 0x8000000400007c36 */ /* 0x001fc80008000000 */
[----:B------:R-:W-:Y:S05]  /*0b90*/  @P0 BRA `(.L_x_8) ;  /* 0x0000000000280947 */ /* 0x000fea0003800000 */
[----:B------:R-:W-:Y:S01]  /*0ba0*/  MOV R8, 0x0 ;  /* 0x0000000000087802 */ /* 0x000fe20000000f00 */
[----:B------:R0:W-:Y:S01]  /*0bb0*/  STL [R1], R0 ;  /* 0x0000000001007387 */ /* 0x0001e20000100800 */
[----:B------:R-:W1:Y:S01]  /*0bc0*/  LDCU.64 UR4, c[0x4][0x18] ;  /* 0x01000300ff0477ac */ /* 0x000e620008000a00 */
[----:B------:R-:W-:Y:S02]  /*0bd0*/  IMAD.MOV.U32 R6, RZ, RZ, R18 ;  /* 0x000000ffff067224 */ /* 0x000fe400078e0012 */
[----:B------:R-:W-:Y:S01]  /*0be0*/  IMAD.MOV.U32 R7, RZ, RZ, R2 ;  /* 0x000000ffff077224 */ /* 0x000fe200078e0002 */
[----:B------:R-:W2:Y:S01]  /*0bf0*/  LDC.64 R8, c[0x4][R8] ;  /* 0x0100000008087b82 */ /* 0x000ea20000000a00 */
[----:B-1----:R-:W-:Y:S02]  /*0c00*/  IMAD.U32 R4, RZ, RZ, UR4 ;  /* 0x00000004ff047e24 */ /* 0x002fe4000f8e00ff */
[----:B0-----:R-:W-:-:S07]  /*0c10*/  IMAD.U32 R5, RZ, RZ, UR5 ;  /* 0x00000005ff057e24 */ /* 0x001fce000f8e00ff */
[----:B------:R-:W-:-:S07]  /*0c20*/  LEPC R20, `(.L_x_8) ;  /* 0x000000001014794e */ /* 0x000fce0000000000 */
[----:B--2---:R-:W-:Y:S05]  /*0c30*/  CALL.ABS.NOINC R8 ;  /* 0x0000000008007343 */ /* 0x004fea0003c00000 */
.L_x_8:
[----:B------:R-:W-:Y:S01]  /*0c40*/  ISETP.GE.AND P0, PT, R46, UR42, PT ;  /* 0x0000002a2e007c0c */ /* 0x000fe2000bf06270 */
[----:B------:R-:W-:Y:S05]  /*0c50*/  WARPSYNC.ALL ;  /* 0x0000000000007948 */ /* 0x000fea0003800000 */
[----:B------:R-:W-:Y:S01]  /*0c60*/  BAR.SYNC.DEFER_BLOCKING 0x0 ;  /* 0x0000000000007b1d */ /* 0x000fe20000010000 */
[----:B------:R-:W-:-:S05]  /*0c70*/  ISETP.EQ.OR P0, PT, R45, RZ, P0 ;  /* 0x000000ff2d00720c */ /* 0x000fca0000702670 */
[----:B------:R-:W-:Y:S08]  /*0c80*/  BSSY.RECONVERGENT B6, `(.L_x_9) ;  /* 0x00000b7000067945 */ /* 0x000ff00003800200 */
[----:B------:R-:W-:Y:S05]  /*0c90*/  @P0 BRA `(.L_x_10) ;  /* 0x0000000800d40947 */ /* 0x000fea0003800000 */
[----:B------:R-:W-:Y:S01]  /*0ca0*/  CS2R.32 R0, SR_CLOCKLO ;  /* 0x0000000000007805 */ /* 0x000fe20000005000 */
[----:B------:R-:W0:Y:S01]  /*0cb0*/  LDS.128 R4, [R40+0x30] ;  /* 0x0000300028047984 */ /* 0x000e220000000c00 */
[----:B------:R-:W-:Y:S01]  /*0cc0*/  BSSY.RECONVERGENT B1, `(.L_x_11) ;  /* 0x000002f000017945 */ /* 0x000fe20003800200 */
[----:B0-----:R-:W-:-:S04]  /*0cd0*/  ISETP.NE.U32.AND P0, PT, R6, 0x1, PT ;  /* 0x000000010600780c */ /* 0x001fc80003f05070 */
[----:B------:R-:W-:-:S13]  /*0ce0*/  ISETP.NE.AND.EX P0, PT, R7, RZ, PT, P0 ;  /* 0x000000ff0700720c */ /* 0x000fda0003f05300 */
[----:B------:R-:W-:Y:S05]  /*0cf0*/  @P0 BRA `(.L_x_12) ;  /* 0x0000000000ac0947 */ /* 0x000fea0003800000 */
[----:B------:R-:W-:Y:S01]  /*0d00*/  ISETP.NE.AND P6, PT, R50, RZ, PT ;  /* 0x000000ff3200720c */ /* 0x000fe20003fc5270 */
[----:B------:R-:W-:Y:S01]  /*0d10*/  BSSY.RECONVERGENT B0, `(.L_x_13) ;  /* 0x000000b000007945 */ /* 0x000fe20003800200 */
[----:B------:R-:W-:Y:S02]  /*0d20*/  IMAD.MOV.U32 R3, RZ, RZ, R49 ;  /* 0x000000ffff037224 */ /* 0x000fe400078e0031 */
[----:B------:R-:W-:Y:S02]  /*0d30*/  IMAD.MOV.U32 R58, RZ, RZ, R42 ;  /* 0x000000ffff3a7224 */ /* 0x000fe400078e002a */
[----:B------:R-:W-:-:S07]  /*0d40*/  IMAD.MOV.U32 R59, RZ, RZ, R43 ;  /* 0x000000ffff3b7224 */ /* 0x000fce00078e002b */
[----:B------:R-:W-:Y:S05]  /*0d50*/  @P6 BRA `(.L_x_14) ;  /* 0x0000000000186947 */ /* 0x000fea0003800000 */
[----:B------:R-:W-:Y:S01]  /*0d60*/  IMAD.MOV.U32 R6, RZ, RZ, R16 ;  /* 0x000000ffff067224 */ /* 0x000fe200078e0010 */
[----:B------:R-:W-:Y:S01]  /*0d70*/  MOV R58, 0xda0 ;  /* 0x00000da0003a7802 */ /* 0x000fe20000000f00 */
[----:B------:R-:W-:-:S07]  /*0d80*/  IMAD.MOV.U32 R15, RZ, RZ, R17 ;  /* 0x000000ffff0f7224 */ /* 0x000fce00078e0011 */
[----:B------:R-:W-:Y:S05]  /*0d90*/  CALL.REL.NOINC `($_Z15kernel_problem1iiiiiPhS_S_$__internal_trig_reduction_slowpathd) ;  /* 0x0000002400c87944 */ /* 0x000fea0003c00000 */
[----:B------:R-:W-:Y:S02]  /*0da0*/  IMAD.MOV.U32 R58, RZ, RZ, R6 ;  /* 0x000000ffff3a7224 */ /* 0x000fe400078e0006 */
[----:B------:R-:W-:-:S07]  /*0db0*/  IMAD.MOV.U32 R59, RZ, RZ, R7 ;  /* 0x000000ffff3b7224 */ /* 0x000fce00078e0007 */
.L_x_14:
[----:B------:R-:W-:Y:S05]  /*0dc0*/  BSYNC.RECONVERGENT B0 ;  /* 0x0000000000007941 */ /* 0x000fea0003800200 */
.L_x_13:
[----:B------:R-:W-:-:S05]  /*0dd0*/  IMAD.SHL.U32 R6, R3, 0x40, RZ ;  /* 0x0000004003067824 */ /* 0x000fca00078e00ff */
[----:B------:R-:W-:-:S04]  /*0de0*/  LOP3.LUT R6, R6, 0x40, RZ, 0xc0, !PT ;  /* 0x0000004006067812 */ /* 0x000fc800078ec0ff */
[----:B------:R-:W-:-:S05]  /*0df0*/  IADD3 R60, P0, PT, R6, UR40, RZ ;  /* 0x00000028063c7c10 */ /* 0x000fca000ff1e0ff */
[----:B------:R-:W-:-:S05]  /*0e00*/  IMAD.X R61, RZ, RZ, UR41, P0 ;  /* 0x00000029ff3d7e24 */ /* 0x000fca00080e06ff */
[----:B------:R-:W2:Y:S04]  /*0e10*/  LDG.E.128.CONSTANT R8, desc[UR36][R60.64] ;  /* 0x000000243c087981 */ /* 0x000ea8000c1e9d00 */
[----:B------:R-:W3:Y:S04]  /*0e20*/  LDG.E.128.CONSTANT R12, desc[UR36][R60.64+0x10] ;  /* 0x000010243c0c7981 */ /* 0x000ee8000c1e9d00 */
[----:B------:R-:W4:Y:S01]  /*0e30*/  LDG.E.128.CONSTANT R36, desc[UR36][R60.64+0x20] ;  /* 0x000020243c247981 */ /* 0x000f22000c1e9d00 */
[----:B------:R-:W-:Y:S01]  /*0e40*/  LOP3.LUT R6, R3, 0x1, RZ, 0xc0, !PT ;  /* 0x0000000103067812 */ /* 0x000fe200078ec0ff */
[----:B------:R-:W-:Y:S01]  /*0e50*/  IMAD.MOV.U32 R7, RZ, RZ, 0x3da8ff83 ;  /* 0x3da8ff83ff077424 */ /* 0x000fe200078e00ff */
[----:B------:R-:W-:-:S02]  /*0e60*/  DMUL R20, R58, R58 ;  /* 0x0000003a3a147228 */ /* 0x000fc40000000000 */
[----:B------:R-:W-:Y:S01]  /*0e70*/  ISETP.NE.U32.AND P0, PT, R6, 0x1, PT ;  /* 0x000000010600780c */ /* 0x000fe20003f05070 */
[----:B------:R-:W-:-:S03]  /*0e80*/  IMAD.MOV.U32 R6, RZ, RZ, 0x20fd8164 ;  /* 0x20fd8164ff067424 */ /* 0x000fc600078e00ff */
[----:B------:R-:W-:Y:S02]  /*0e90*/  FSEL R7, -R7, 0.11223486810922622681, !P0 ;  /* 0x3de5db6507077808 */ /* 0x000fe40004000100 */
[----:B------:R-:W-:-:S06]  /*0ea0*/  FSEL R6, R6, -8.06006814911005101289e+34, !P0 ;  /* 0xf9785eba06067808 */ /* 0x000fcc0004000000 */
[----:B--2---:R-:W-:-:S08]  /*0eb0*/  DFMA R6, R20, R6, R8 ;  /* 0x000000061406722b */ /* 0x004fd00000000008 */
[----:B------:R-:W-:-:S08]  /*0ec0*/  DFMA R6, R20, R6, R10 ;  /* 0x000000061406722b */ /* 0x000fd0000000000a */
[----:B---3--:R-:W-:-:S08]  /*0ed0*/  DFMA R6, R20, R6, R12 ;  /* 0x000000061406722b */ /* 0x008fd0000000000c */
[----:B------:R-:W-:-:S08]  /*0ee0*/  DFMA R6, R20, R6, R14 ;  /* 0x000000061406722b */ /* 0x000fd0000000000e */
[----:B----4-:R-:W-:-:S08]  /*0ef0*/  DFMA R6, R20, R6, R36 ;  /* 0x000000061406722b */ /* 0x010fd00000000024 */
[----:B------:R-:W-:-:S08]  /*0f00*/  DFMA R6, R20, R6, R38 ;  /* 0x000000061406722b */ /* 0x000fd00000000026 */
[----:B------:R-:W-:Y:S02]  /*0f10*/  DFMA R8, R6, R58, R58 ;  /* 0x0000003a0608722b */ /* 0x000fe4000000003a */
[----:B------:R-:W-:-:S10]  /*0f20*/  DFMA R6, R20, R6, 1 ;  /* 0x3ff000001406742b */ /* 0x000fd40000000006 */
[----:B------:R-:W-:Y:S02]  /*0f30*/  FSEL R10, R6, R8, !P0 ;  /* 0x00000008060a7208 */ /* 0x000fe40004000000 */
[----:B------:R-:W-:Y:S01]  /*0f40*/  FSEL R11, R7, R9, !P0 ;  /* 0x00000009070b7208 */ /* 0x000fe20004000000 */
[----:B------:R-:W-:Y:S01]  /*0f50*/  DMUL R8, R4, 0.5 ;  /* 0x3fe0000004087828 */ /* 0x000fe20000000000 */
[----:B------:R-:W-:-:S04]  /*0f60*/  LOP3.LUT P0, RZ, R3, 0x2, RZ, 0xc0, !PT ;  /* 0x0000000203ff7812 */ /* 0x000fc8000780c0ff */
[----:B------:R-:W-:-:S10]  /*0f70*/  DADD R6, RZ, -R10 ;  /* 0x00000000ff067229 */ /* 0x000fd4000000080a */
[----:B------:R-:W-:Y:S02]  /*0f80*/  FSEL R6, R10, R6, !P0 ;  /* 0x000000060a067208 */ /* 0x000fe40004000000 */
[----:B------:R-:W-:-:S06]  /*0f90*/  FSEL R7, R11, R7, !P0 ;  /* 0x000000070b077208 */ /* 0x000fcc0004000000 */
[----:B------:R-:W-:-:S11]  /*0fa0*/  DFMA R4, R8, |R6|, R4 ;  /* 0x400000060804722b */ /* 0x000fd60000000004 */
.L_x_12:
[----:B------:R-:W-:Y:S05]  /*0fb0*/  BSYNC.RECONVERGENT B1 ;  /* 0x0000000000017941 */ /* 0x000fea0003800200 */
.L_x_11:
[----:B------:R-:W0:Y:S01]  /*0fc0*/  LDS.128 R8, [R40] ;  /* 0x0000000028087984 */ /* 0x000e220000000c00 */
[----:B------:R-:W-:Y:S01]  /*0fd0*/  UMOV UR4, 0xa0b5ed8d ;  /* 0xa0b5ed8d00047882 */ /* 0x000fe20000000000 */
[----:B------:R-:W-:Y:S01]  /*0fe0*/  UMOV UR5, 0x3eb0c6f7 ;  /* 0x3eb0c6f700057882 */ /* 0x000fe20000000000 */
[----:B------:R-:W-:Y:S01]  /*0ff0*/  BSSY.RECONVERGENT B0, `(.L_x_15) ;  /* 0x0000012000007945 */ /* 0x000fe20003800200 */
[----:B------:R-:W1:Y:S01]  /*1000*/  LDS.64 R64, [R40+0x10] ;  /* 0x0000100028407984 */ /* 0x000e620000000a00 */
[----:B0-----:R-:W-:Y:S02]  /*1010*/  DADD R10, -R26, R10 ;  /* 0x000000001a0a7229 */ /* 0x001fe4000000010a */
[----:B------:R-:W-:Y:S02]  /*1020*/  DADD R66, -R24, R8 ;  /* 0x0000000018427229 */ /* 0x000fe40000000108 */
[----:B-1----:R-:W-:-:S04]  /*1030*/  DADD R64, -R28, R64 ;  /* 0x000000001c407229 */ /* 0x002fc80000000140 */
[----:B------:R-:W-:-:S08]  /*1040*/  DMUL R6, R10, R10 ;  /* 0x0000000a0a067228 */ /* 0x000fd00000000000 */
[----:B------:R-:W-:-:S08]  /*1050*/  DFMA R6, R66, R66, R6 ;  /* 0x000000424206722b */ /* 0x000fd00000000006 */
[----:B------:R-:W-:-:S08]  /*1060*/  DFMA R6, R64, R64, R6 ;  /* 0x000000404006722b */ /* 0x000fd00000000006 */
[----:B------:R-:W-:-:S08]  /*1070*/  DADD R62, R6, UR4 ;  /* 0x00000004063e7e29 */ /* 0x000fd00008000000 */
[----:B------:R-:W-:-:S14]  /*1080*/  DSETP.NEU.AND P0, PT, R62, RZ, PT ;  /* 0x000000ff3e00722a */ /* 0x000fdc0003f0d000 */
[----:B------:R-:W-:Y:S01]  /*1090*/  @!P0 CS2R R8, SRZ ;  /* 0x0000000000088805 */ /* 0x000fe2000001ff00 */
[----:B------:R-:W-:Y:S06]  /*10a0*/  @!P0 BRA `(.L_x_16) ;  /* 0x0000000000188947 */ /* 0x000fec0003800000 */
[----:B------:R-:W-:Y:S01]  /*10b0*/  DADD R8, -RZ, |R62| ;  /* 0x00000000ff087229 */ /* 0x000fe2000000053e */
[----:B------:R-:W-:-:S10]  /*10c0*/  MOV R68, 0x10e0 ;  /* 0x000010e000447802 */ /* 0x000fd40000000f00 */
[----:B------:R-:W-:Y:S05]  /*10d0*/  CALL.REL.NOINC `($_Z15kernel_problem1iiiiiPhS_S_$__internal_accurate_pow) ;  /* 0x0000001800587944 */ /* 0x000fea0003c00000 */
[----:B------:R-:W-:-:S04]  /*10e0*/  ISETP.GE.AND P0, PT, R63, RZ, PT ;  /* 0x000000ff3f00720c */ /* 0x000fc80003f06270 */
[----:B------:R-:W-:Y:S02]  /*10f0*/  FSEL R8, R8, RZ, P0 ;  /* 0x000000ff08087208 */ /* 0x000fe40000000000 */
[----:B------:R-:W-:-:S07]  /*1100*/  FSEL R9, R14, -QNAN , P0 ;  /* 0xfff800000e097808 */ /* 0x000fce0000000000 */
.L_x_16:
[----:B------:R-:W-:Y:S05]  /*1110*/  BSYNC.RECONVERGENT B0 ;  /* 0x0000000000007941 */ /* 0x000fea0003800200 */
.L_x_15:
[C---:B------:R-:W-:Y:S01]  /*1120*/  DADD R6, R62.reuse, 1.5 ;  /* 0x3ff800003e067429 */ /* 0x040fe20000000000 */
[----:B------:R-:W-:Y:S01]  /*1130*/  BSSY.RECONVERGENT B0, `(.L_x_17) ;  /* 0x000000b000007945 */ /* 0x000fe20003800200 */
[----:B------:R-:W-:-:S08]  /*1140*/  DSETP.NEU.AND P1, PT, R62, 1, PT ;  /* 0x3ff000003e00742a */ /* 0x000fd00003f2d000 */
[----:B------:R-:W-:-:S04]  /*1150*/  LOP3.LUT R6, R7, 0x7ff00000, RZ, 0xc0, !PT ;  /* 0x7ff0000007067812 */ /* 0x000fc800078ec0ff */
[----:B------:R-:W-:-:S13]  /*1160*/  ISETP.NE.AND P0, PT, R6, 0x7ff00000, PT ;  /* 0x7ff000000600780c */ /* 0x000fda0003f05270 */
[----:B------:R-:W-:Y:S05]  /*1170*/  @P0 BRA `(.L_x_18) ;  /* 0x0000000000180947 */ /* 0x000fea0003800000 */
[----:B------:R-:W-:-:S14]  /*1180*/  DSETP.NAN.AND P0, PT, R62, R62, PT ;  /* 0x0000003e3e00722a */ /* 0x000fdc0003f08000 */
[----:B------:R-:W-:Y:S01]  /*1190*/  @P0 DADD R8, R62, 1.5 ;  /* 0x3ff800003e080429 */ /* 0x000fe20000000000 */
[----:B------:R-:W-:Y:S10]  /*11a0*/  @P0 BRA `(.L_x_18) ;  /* 0x00000000000c0947 */ /* 0x000ff40003800000 */
[----:B------:R-:W-:-:S14]  /*11b0*/  DSETP.NEU.AND P0, PT, R62, +INF , PT ;  /* 0x7ff000003e00742a */ /* 0x000fdc0003f0d000 */
[----:B------:R-:W-:Y:S02]  /*11c0*/  @!P0 IMAD.MOV.U32 R8, RZ, RZ, 0x0 ;  /* 0x00000000ff088424 */ /* 0x000fe400078e00ff */
[----:B------:R-:W-:-:S07]  /*11d0*/  @!P0 IMAD.MOV.U32 R9, RZ, RZ, 0x7ff00000 ;  /* 0x7ff00000ff098424 */ /* 0x000fce00078e00ff */
.L_x_18:
[----:B------:R-:W-:Y:S05]  /*11e0*/  BSYNC.RECONVERGENT B0 ;  /* 0x0000000000007941 */ /* 0x000fea0003800200 */
.L_x_17:
[----:B------:R-:W-:Y:S01]  /*11f0*/  FSEL R7, R9, 1.875, P1 ;  /* 0x3ff0000009077808 */ /* 0x000fe20000800000 */
[----:B------:R-:W-:Y:S01]  /*1200*/  UMOV UR4, 0xf4deae16 ;  /* 0xf4deae1600047882 */ /* 0x000fe20000000000 */
[----:B------:R-:W-:Y:S01]  /*1210*/  FSEL R6, R8, RZ, P1 ;  /* 0x000000ff08067208 */ /* 0x000fe20000800000 */
[----:B------:R-:W-:Y:S01]  /*1220*/  IMAD.MOV.U32 R8, RZ, RZ, 0x1 ;  /* 0x00000001ff087424 */ /* 0x000fe200078e00ff */
[----:B------:R-:W0:Y:S01]  /*1230*/  MUFU.RCP64H R9, R7 ;  /* 0x0000000700097308 */ /* 0x000e220000001800 */
[----:B------:R-:W-:Y:S01]  /*1240*/  UMOV UR5, 0x3dd25868 ;  /* 0x3dd2586800057882 */ /* 0x000fe20000000000 */
[----:B------:R-:W-:Y:S01]  /*1250*/  BSSY.RECONVERGENT B0, `(.L_x_19) ;  /* 0x0000018000007945 */ /* 0x000fe20003800200 */
[----:B------:R-:W-:Y:S01]  /*1260*/  DMUL R4, R4, UR4 ;  /* 0x0000000404047c28 */ /* 0x000fe20008000000 */
[----:B------:R-:W-:-:S07]  /*1270*/  ISETP.NE.AND P1, PT, R19, RZ, PT ;  /* 0x000000ff1300720c */ /* 0x000fce0003f25270 */
[----:B------:R-:W-:Y:S02]  /*1280*/  DMUL R66, R66, R4 ;  /* 0x0000000442427228 */ /* 0x000fe40000000000 */
[----:B0-----:R-:W-:-:S08]  /*1290*/  DFMA R12, -R6, R8, 1 ;  /* 0x3ff00000060c742b */ /* 0x001fd00000000108 */
[----:B------:R-:W-:Y:S01]  /*12a0*/  FSETP.GEU.AND P2, PT, |R67|, 6.5827683646048100446e-37, PT ;  /* 0x036000004300780b */ /* 0x000fe20003f4e200 */
[----:B------:R-:W-:-:S08]  /*12b0*/  DFMA R12, R12, R12, R12 ;  /* 0x0000000c0c0c722b */ /* 0x000fd0000000000c */
[----:B------:R-:W-:-:S08]  /*12c0*/  DFMA R12, R8, R12, R8 ;  /* 0x0000000c080c722b */ /* 0x000fd00000000008 */
[----:B------:R-:W-:-:S08]  /*12d0*/  DFMA R8, -R6, R12, 1 ;  /* 0x3ff000000608742b */ /* 0x000fd0000000010c */
[----:B------:R-:W-:-:S08]  /*12e0*/  DFMA R12, R12, R8, R12 ;  /* 0x000000080c0c722b */ /* 0x000fd0000000000c */
[----:B------:R-:W-:-:S08]  /*12f0*/  DMUL R8, R66, R12 ;  /* 0x0000000c42087228 */ /* 0x000fd00000000000 */
[----:B------:R-:W-:-:S08]  /*1300*/  DFMA R14, -R6, R8, R66 ;  /* 0x00000008060e722b */ /* 0x000fd00000000142 */
[----:B------:R-:W-:-:S10]  /*1310*/  DFMA R14, R12, R14, R8 ;  /* 0x0000000e0c0e722b */ /* 0x000fd40000000008 */
[----:B------:R-:W-:-:S05]  /*1320*/  FFMA R3, RZ, R7, R15 ;  /* 0x00000007ff037223 */ /* 0x000fca000000000f */
[----:B------:R-:W-:-:S13]  /*1330*/  FSETP.GT.AND P0, PT, |R3|, 1.469367938527859385e-39, PT ;  /* 0x001000000300780b */ /* 0x000fda0003f04200 */
[----:B------:R-:W-:Y:S05]  /*1340*/  @P0 BRA P2, `(.L_x_20) ;  /* 0x0000000000200947 */ /* 0x000fea0001000000 */
[----:B------:R-:W-:Y:S01]  /*1350*/  IMAD.MOV.U32 R12, RZ, RZ, R66 ;  /* 0x000000ffff0c7224 */ /* 0x000fe200078e0042 */
[----:B------:R-:W-:Y:S01]  /*1360*/  MOV R60, 0x13b0 ;  /* 0x000013b0003c7802 */ /* 0x000fe20000000f00 */
[----:B------:R-:W-:Y:S02]  /*1370*/  IMAD.MOV.U32 R13, RZ, RZ, R67 ;  /* 0x000000ffff0d7224 */ /* 0x000fe400078e0043 */
[----:B------:R-:W-:Y:S02]  /*1380*/  IMAD.MOV.U32 R8, RZ, RZ, R6 ;  /* 0x000000ffff087224 */ /* 0x000fe400078e0006 */
[----:B------:R-:W-:-:S07]  /*1390*/  IMAD.MOV.U32 R9, RZ, RZ, R7 ;  /* 0x000000ffff097224 */ /* 0x000fce00078e0007 */
[----:B------:R-:W-:Y:S05]  /*13a0*/  CALL.REL.NOINC `($__internal_0_$__cuda_sm20_div_rn_f64_full) ;  /* 0x0000001000347944 */ /* 0x000fea0003c00000 */
[----:B------:R-:W-:Y:S02]  /*13b0*/  IMAD.MOV.U32 R14, RZ, RZ, R8 ;  /* 0x000000ffff0e7224 */ /* 0x000fe400078e0008 */
[----:B------:R-:W-:-:S07]  /*13c0*/  IMAD.MOV.U32 R15, RZ, RZ, R9 ;  /* 0x000000ffff0f7224 */ /* 0x000fce00078e0009 */
.L_x_20:
[----:B------:R-:W-:Y:S05]  /*13d0*/  BSYNC.RECONVERGENT B0 ;  /* 0x0000000000007941 */ /* 0x000fea0003800200 */
.L_x_19:
[----:B------:R-:W0:Y:S01]  /*13e0*/  MUFU.RCP64H R13, R7 ;  /* 0x00000007000d7308 */ /* 0x000e220000001800 */
[----:B------:R-:W-:Y:S01]  /*13f0*/  IMAD.MOV.U32 R12, RZ, RZ, 0x1 ;  /* 0x00000001ff0c7424 */ /* 0x000fe200078e00ff */
[----:B------:R-:W-:Y:S01]  /*1400*/  DMUL R10, R10, R4 ;  /* 0x000000040a0a7228 */ /* 0x000fe20000000000 */
[----:B------:R-:W-:Y:S01]  /*1410*/  BSSY.RECONVERGENT B0, `(.L_x_21) ;  /* 0x0000014000007945 */ /* 0x000fe20003800200 */
[----:B------:R-:W-:-:S08]  /*1420*/  DADD R34, R34, R14 ;  /* 0x0000000022227229 */ /* 0x000fd0000000000e */
[----:B------:R-:W-:Y:S01]  /*1430*/  FSETP.GEU.AND P2, PT, |R11|, 6.5827683646048100446e-37, PT ;  /* 0x036000000b00780b */ /* 0x000fe20003f4e200 */
[----:B0-----:R-:W-:-:S08]  /*1440*/  DFMA R8, -R6, R12, 1 ;  /* 0x3ff000000608742b */ /* 0x001fd0000000010c */
        /* <DEDUP_REMOVED lines=16> */
.L_x_22:
[----:B------:R-:W-:Y:S05]  /*1550*/  BSYNC.RECONVERGENT B0 ;  /* 0x0000000000007941 */ /* 0x000fea0003800200 */
.L_x_21:
        /* <DEDUP_REMOVED lines=25> */
.L_x_24:
[----:B------:R-:W-:Y:S05]  /*16f0*/  BSYNC.RECONVERGENT B0 ;  /* 0x0000000000007941 */ /* 0x000fea0003800200 */
.L_x_23:
[----:B------:R-:W-:Y:S01]  /*1700*/  DADD R30, R30, R4 ;  /* 0x000000001e1e7229 */ /* 0x000fe20000000004 */
[----:B------:R-:W0:Y:S01]  /*1710*/  S2UR UR4, SR_CLOCKLO ;  /* 0x00000000000479c3 */ /* 0x000e220000005000 */
[----:B------:R-:W-:Y:S01]  /*1720*/  NOP ;  /* 0x0000000000007918 */ /* 0x000fe20000000000 */
[----:B0-----:R-:W-:Y:S01]  /*1730*/  IADD3 R0, PT, PT, -R0, UR4, RZ ;  /* 0x0000000400007c10 */ /* 0x001fe2000fffe1ff */
[----:B------:R-:W-:Y:S07]  /*1740*/  @P1 BRA `(.L_x_10) ;  /* 0x0000000000281947 */ /* 0x000fee0003800000 */
        /* <DEDUP_REMOVED lines=10> */
.L_x_10:
[----:B------:R-:W-:Y:S05]  /*17f0*/  BSYNC.RECONVERGENT B6 ;  /* 0x0000000000067941 */ /* 0x000fea0003800200 */
.L_x_9:
[----:B------:R-:W-:Y:S01]  /*1800*/  ISETP.NE.AND P6, PT, R51, RZ, PT ;  /* 0x000000ff3300720c */ /* 0x000fe20003fc5270 */
[----:B------:R-:W-:Y:S02]  /*1810*/  VIADD R45, R45, 0x20 ;  /* 0x000000202d2d7836 */ /* 0x000fe40000000000 */
[----:B------:R-:W-:Y:S02]  /*1820*/  VIADD R46, R46, 0x20 ;  /* 0x000000202e2e7836 */ /* 0x000fe40000000000 */
[----:B------:R-:W-:-:S08]  /*1830*/  VIADD R44, R44, 0x200 ;  /* 0x000002002c2c7836 */ /* 0x000fd00000000000 */
[----:B------:R-:W-:Y:S05]  /*1840*/  @P6 BRA `(.L_x_25) ;  /* 0xfffffff0006c6947 */ /* 0x000fea000383ffff */
.L_x_6:
[----:B------:R-:W0:Y:S01]  /*1850*/  S2R R0, SR_CgaCtaId ;  /* 0x0000000000007919 */ /* 0x000e220000008800 */
[----:B------:R-:W-:Y:S01]  /*1860*/  MOV R3, 0x400 ;  /* 0x0000040000037802 */ /* 0x000fe20000000f00 */
[----:B------:R-:W-:Y:S05]  /*1870*/  WARPSYNC.ALL ;  /* 0x0000000000007948 */ /* 0x000fea0003800000 */
[----:B------:R-:W-:Y:S02]  /*1880*/  ISETP.NE.AND P0, PT, R22, RZ, PT ;  /* 0x000000ff1600720c */ /* 0x000fe40003f05270 */
[----:B0-----:R-:W-:Y:S01]  /*1890*/  LEA R3, R0, R3, 0x18 ;  /* 0x0000000300037211 */ /* 0x001fe200078ec0ff */
[----:B------:R-:W-:-:S04]  /*18a0*/  IMAD R0, R22, UR39, R23 ;  /* 0x0000002716007c24 */ /* 0x000fc8000f8e0217 */
[----:B------:R-:W-:-:S05]  /*18b0*/  IMAD R5, R0, 0x18, R3 ;  /* 0x0000001800057824 */ /* 0x000fca00078e0203 */
[----:B------:R0:W-:Y:S04]  /*18c0*/  STS.64 [R5+0x800], R34 ;  /* 0x0008002205007388 */ /* 0x0001e80000000a00 */
[----:B------:R0:W-:Y:S04]  /*18d0*/  STS.64 [R5+0x808], R32 ;  /* 0x0008082005007388 */ /* 0x0001e80000000a00 */
[----:B------:R0:W-:Y:S01]  /*18e0*/  STS.64 [R5+0x810], R30 ;  /* 0x0008101e05007388 */ /* 0x0001e20000000a00 */
[----:B------:R-:W-:Y:S08]  /*18f0*/  BAR.SYNC.DEFER_BLOCKING 0x0 ;  /* 0x0000000000007b1d */ /* 0x000ff00000010000 */
[----:B------:R-:W1:Y:S01]  /*1900*/  S2UR UR8, SR_CLOCKLO ;  /* 0x00000000000879c3 */ /* 0x000e620000005000 */
[----:B------:R-:W-:Y:S04]  /*1910*/  BSSY.RECONVERGENT B0, `(.L_x_26) ;  /* 0x00000a7000007945 */ /* 0x000fe80003800200 */
[----:B0-----:R-:W-:Y:S05]  /*1920*/  @P0 BRA `(.L_x_27) ;  /* 0x0000000800940947 */ /* 0x001fea0003800000 */
[----:B------:R-:W0:Y:S02]  /*1930*/  LDCU UR5, c[0x0][0x364] ;  /* 0x00006c80ff0577ac */ /* 0x000e240008000800 */
[----:B0-----:R-:W-:-:S09]  /*1940*/  UISETP.GE.U32.AND UP0, UPT, UR5, 0x2, UPT ;  /* 0x000000020500788c */ /* 0x001fd2000bf06070 */
[----:B------:R-:W-:Y:S05]  /*1950*/  BRA.U !UP0, `(.L_x_28) ;  /* 0x0000000908487547 */ /* 0x000fea000b800000 */
[----:B------:R-:W-:Y:S01]  /*1960*/  UIADD3 UR4, UPT, UPT, UR5, -0x1, URZ ;  /* 0xffffffff05047890 */ /* 0x000fe2000fffe0ff */
[----:B------:R-:W-:Y:S01]  /*1970*/  IMAD.MOV.U32 R22, RZ, RZ, 0x1 ;  /* 0x00000001ff167424 */ /* 0x000fe200078e00ff */
[----:B------:R-:W-:Y:S02]  /*1980*/  UIADD3 UR5, UPT, UPT, UR5, -0x2, URZ ;  /* 0xfffffffe05057890 */ /* 0x000fe4000fffe0ff */
[----:B------:R-:W-:Y:S02]  /*1990*/  ULOP3.LUT UR6, UR4, 0x7, URZ, 0xc0, !UPT ;  /* 0x0000000704067892 */ /* 0x000fe4000f8ec0ff */
[----:B------:R-:W-:-:S09]  /*19a0*/  UISETP.GE.U32.AND UP0, UPT, UR5, 0x7, UPT ;  /* 0x000000070500788c */ /* 0x000fd2000bf06070 */
[----:B------:R-:W-:Y:S05]  /*19b0*/  BRA.U !UP0, `(.L_x_29) ;  /* 0x0000000508207547 */ /* 0x000fea000b800000 */
[----:B------:R-:W-:Y:S01]  /*19c0*/  UIMAD UR7, UR39, 0x18, URZ ;  /* 0x00000018270778a4 */ /* 0x000fe2000f8e02ff */
[----:B------:R-:W-:Y:S01]  /*19d0*/  IMAD.MOV.U32 R46, RZ, RZ, 0x1 ;  /* 0x00000001ff2e7424 */ /* 0x000fe200078e00ff */
[----:B------:R-:W-:Y:S01]  /*19e0*/  ULOP3.LUT UR5, UR4, 0xfffffff8, URZ, 0xc0, !UPT ;  /* 0xfffffff804057892 */ /* 0x000fe2000f8ec0ff */
[----:B------:R-:W-:-:S03]  /*19f0*/  IMAD.MOV.U32 R22, RZ, RZ, RZ ;  /* 0x000000ffff167224 */ /* 0x000fc600078e00ff */
[----:B------:R-:W-:Y:S01]  /*1a00*/  IMAD.U32 R0, RZ, RZ, UR7 ;  /* 0x00000007ff007e24 */ /* 0x000fe2000f8e00ff */
[----:B------:R-:W-:-:S03]  /*1a10*/  UIADD3 UR5, UPT, UPT, -UR5, URZ, URZ ;  /* 0x000000ff05057290 */ /* 0x000fc6000fffe1ff */
[----:B------:R-:W-:-:S05]  /*1a20*/  IMAD R0, R23, 0x18, R0 ;  /* 0x0000001817007824 */ /* 0x000fca00078e0200 */
[----:B------:R-:W-:-:S07]  /*1a30*/  IADD3 R0, PT, PT, R0, 0x800, R3 ;  /* 0x0000080000007810 */ /* 0x000fce0007ffe003 */
.L_x_30:
[----:B------:R-:W-:Y:S01]  /*1a40*/  IMAD R10, R46, UR39, R23 ;  /* 0x000000272e0a7c24 */ /* 0x000fe2000f8e0217 */
[----:B------:R-:W0:Y:S01]  /*1a50*/  LDS.64 R48, [R0] ;  /* 0x0000000000307984 */ /* 0x000e220000000a00 */
[----:B------:R-:W-:Y:S01]  /*1a60*/  UIADD3 UR5, UPT, UPT, UR5, 0x8, URZ ;  /* 0x0000000805057890 */ /* 0x000fe2000fffe0ff */
[----:B------:R-:W-:Y:S02]  /*1a70*/  VIADD R22, R22, 0x8 ;  /* 0x0000000816167836 */ /* 0x000fe40000000000 */
[----:B------:R-:W-:Y:S01]  /*1a80*/  IMAD R10, R10, 0x18, R3 ;  /* 0x000000180a0a7824 */ /* 0x000fe200078e0203 */
[----:B------:R-:W-:Y:S01]  /*1a90*/  UISETP.NE.AND UP0, UPT, UR5, URZ, UPT ;  /* 0x000000ff0500728c */ /* 0x000fe2000bf05270 */
[----:B------:R-:W-:Y:S02]  /*1aa0*/  VIADD R46, R46, 0x8 ;  /* 0x000000082e2e7836 */ /* 0x000fe40000000000 */
[----:B------:R-:W-:Y:S01]  /*1ab0*/  VIADD R47, R10, UR7 ;  /* 0x000000070a2f7c36 */ /* 0x000fe20008000000 */
[----:B------:R-:W2:Y:S03]  /*1ac0*/  LDS.64 R50, [R10+0x808] ;  /* 0x000808000a327984 */ /* 0x000ea60000000a00 */
[----:B------:R-:W-:Y:S01]  /*1ad0*/  VIADD R58, R47, UR7 ;  /* 0x000000072f3a7c36 */ /* 0x000fe20008000000 */
[----:B------:R-:W3:Y:S03]  /*1ae0*/  LDS.64 R44, [R10+0x810] ;  /* 0x000810000a2c7984 */ /* 0x000ee60000000a00 */
[----:B------:R-:W-:Y:S01]  /*1af0*/  VIADD R59, R58, UR7 ;  /* 0x000000073a3b7c36 */ /* 0x000fe20008000000 */
[----:B------:R-:W4:Y:S03]  /*1b00*/  LDS.64 R42, [R10+UR7+0x800] ;  /* 0x000800070a2a7984 */ /* 0x000f260008000a00 */
[----:B------:R-:W-:Y:S01]  /*1b10*/  VIADD R60, R59, UR7 ;  /* 0x000000073b3c7c36 */ /* 0x000fe20008000000 */
[----:B------:R-:W5:Y:S04]  /*1b20*/  LDS.64 R40, [R10+UR7+0x808] ;  /* 0x000808070a287984 */ /* 0x000f680008000a00 */
[----:B------:R-:W1:Y:S04]  /*1b30*/  LDS.64 R38, [R10+UR7+0x810] ;  /* 0x000810070a267984 */ /* 0x000e680008000a00 */
[----:B------:R-:W1:Y:S04]  /*1b40*/  LDS.64 R8, [R47+UR7+0x800] ;  /* 0x000800072f087984 */ /* 0x000e680008000a00 */
[----:B------:R-:W1:Y:S04]  /*1b50*/  LDS.64 R36, [R47+UR7+0x808] ;  /* 0x000808072f247984 */ /* 0x000e680008000a00 */
[----:B------:R2:W1:Y:S01]  /*1b60*/  LDS.64 R6, [R47+UR7+0x810] ;  /* 0x000810072f067984 */ /* 0x0004620008000a00 */
[----:B0-----:R-:W-:-:S03]  /*1b70*/  DADD R48, R48, R34 ;  /* 0x0000000030307229 */ /* 0x001fc60000000022 */
[----:B------:R-:W0:Y:S04]  /*1b80*/  LDS.64 R4, [R58+UR7+0x800] ;  /* 0x000800073a047984 */ /* 0x000e280008000a00 */
[----:B------:R-:W0:Y:S01]  /*1b90*/  LDS.64 R20, [R58+UR7+0x808] ;  /* 0x000808073a147984 */ /* 0x000e220008000a00 */
[----:B--2---:R-:W-:-:S03]  /*1ba0*/  VIADD R47, R60, UR7 ;  /* 0x000000073c2f7c36 */ /* 0x004fc60008000000 */
[----:B------:R2:W0:Y:S01]  /*1bb0*/  LDS.64 R16, [R58+UR7+0x810] ;  /* 0x000810073a107984 */ /* 0x0004220008000a00 */
[----:B------:R-:W-:-:S03]  /*1bc0*/  DADD R50, R50, R32 ;  /* 0x0000000032327229 */ /* 0x000fc60000000020 */
[----:B------:R-:W0:Y:S01]  /*1bd0*/  LDS.64 R14, [R59+UR7+0x800] ;  /* 0x000800073b0e7984 */ /* 0x000e220008000a00 */
[----:B---3--:R-:W-:-:S03]  /*1be0*/  DADD R30, R44, R30 ;  /* 0x000000002c1e7229 */ /* 0x008fc6000000001e */
[----:B------:R-:W3:Y:S01]  /*1bf0*/  LDS.64 R10, [R59+UR7+0x808] ;  /* 0x000808073b0a7984 */ /* 0x000ee20008000a00 */
[----:B----4-:R-:W-:Y:S01]  /*1c00*/  DADD R42, R48, R42 ;  /* 0x00000000302a7229 */ /* 0x010fe2000000002a */
[----:B--2---:R-:W-:Y:S02]  /*1c10*/  VIADD R58, R47, UR7 ;  /* 0x000000072f3a7c36 */ /* 0x004fe40008000000 */
[----:B------:R-:W2:Y:S01]  /*1c20*/  LDS.64 R12, [R59+UR7+0x810] ;  /* 0x000810073b0c7984 */ /* 0x000ea20008000a00 */
[----:B-----5:R-:W-:-:S03]  /*1c30*/  DADD R48, R50, R40 ;  /* 0x0000000032307229 */ /* 0x020fc60000000028 */
[----:B------:R-:W4:Y:S01]  /*1c40*/  LDS.64 R32, [R60+UR7+0x800] ;  /* 0x000800073c207984 */ /* 0x000f220008000a00 */
[----:B-1----:R-:W-:-:S03]  /*1c50*/  DADD R50, R30, R38 ;  /* 0x000000001e327229 */ /* 0x002fc60000000026 */
[----:B------:R-:W1:Y:S01]  /*1c60*/  LDS.64 R34, [R60+UR7+0x808] ;  /* 0x000808073c227984 */ /* 0x000e620008000a00 */
[----:B------:R-:W-:-:S03]  /*1c70*/  DADD R8, R42, R8 ;  /* 0x000000002a087229 */ /* 0x000fc60000000008 */
[----:B------:R-:W5:Y:S01]  /*1c80*/  LDS.64 R44, [R60+UR7+0x810] ;  /* 0x000810073c2c7984 */ /* 0x000f620008000a00 */
[----:B------:R-:W-:-:S03]  /*1c90*/  DADD R48, R48, R36 ;  /* 0x0000000030307229 */ /* 0x000fc60000000024 */
[----:B------:R-:W5:Y:S01]  /*1ca0*/  LDS.64 R40, [R47+UR7+0x800] ;  /* 0x000800072f287984 */ /* 0x000f620008000a00 */
[----:B------:R-:W-:-:S03]  /*1cb0*/  DADD R50, R50, R6 ;  /* 0x0000000032327229 */ /* 0x000fc60000000006 */
[----:B------:R-:W5:Y:S01]  /*1cc0*/  LDS.64 R38, [R47+UR7+0x808] ;  /* 0x000808072f267984 */ /* 0x000f620008000a00 */
[----:B0-----:R-:W-:Y:S01]  /*1cd0*/  DADD R4, R8, R4 ;  /* 0x0000000008047229 */ /* 0x001fe20000000004 */
[----:B------:R-:W0:Y:S02]  /*1ce0*/  LDC R9, c[0x0][0x360] ;  /* 0x0000d800ff097b82 */ /* 0x000e240000000800 */
[----:B------:R-:W5:Y:S01]  /*1cf0*/  LDS.64 R30, [R47+UR7+0x810] ;  /* 0x000810072f1e7984 */ /* 0x000f620008000a00 */
[----:B------:R-:W-:-:S03]  /*1d00*/  DADD R20, R48, R20 ;  /* 0x0000000030147229 */ /* 0x000fc60000000014 */
[----:B------:R-:W5:Y:S01]  /*1d10*/  LDS.64 R36, [R58+UR7+0x800] ;  /* 0x000800073a247984 */ /* 0x000f620008000a00 */
[----:B------:R-:W-:-:S03]  /*1d20*/  DADD R16, R50, R16 ;  /* 0x0000000032107229 */ /* 0x000fc60000000010 */
[----:B------:R-:W5:Y:S01]  /*1d30*/  LDS.64 R42, [R58+UR7+0x808] ;  /* 0x000808073a2a7984 */ /* 0x000f620008000a00 */
[----:B------:R-:W-:-:S03]  /*1d40*/  DADD R4, R4, R14 ;  /* 0x0000000004047229 */ /* 0x000fc6000000000e */
[----:B------:R-:W5:Y:S01]  /*1d50*/  LDS.64 R6, [R58+UR7+0x810] ;  /* 0x000810073a067984 */ /* 0x000f620008000a00 */
[----:B---3--:R-:W-:Y:S02]  /*1d60*/  DADD R10, R20, R10 ;  /* 0x00000000140a7229 */ /* 0x008fe4000000000a */
[----:B--2---:R-:W-:Y:S02]  /*1d70*/  DADD R12, R16, R12 ;  /* 0x00000000100c7229 */ /* 0x004fe4000000000c */
[----:B----4-:R-:W-:Y:S01]  /*1d80*/  DADD R4, R4, R32 ;  /* 0x0000000004047229 */ /* 0x010fe20000000020 */
[----:B0-----:R-:W-:-:S03]  /*1d90*/  IMAD R0, R9, 0xc0, R0 ;  /* 0x000000c009007824 */ /* 0x001fc600078e0200 */
[----:B-1----:R-:W-:Y:S02]  /*1da0*/  DADD R10, R10, R34 ;  /* 0x000000000a0a7229 */ /* 0x002fe40000000022 */
[----:B-----5:R-:W-:Y:S02]  /*1db0*/  DADD R12, R12, R44 ;  /* 0x000000000c0c7229 */ /* 0x020fe4000000002c */
[----:B------:R-:W-:-:S04]  /*1dc0*/  DADD R4, R4, R40 ;  /* 0x0000000004047229 */ /* 0x000fc80000000028 */
[----:B------:R-:W-:Y:S02]  /*1dd0*/  DADD R10, R10, R38 ;  /* 0x000000000a0a7229 */ /* 0x000fe40000000026 */
[----:B------:R-:W-:Y:S02]  /*1de0*/  DADD R30, R12, R30 ;  /* 0x000000000c1e7229 */ /* 0x000fe4000000001e */
[----:B------:R-:W-:-:S04]  /*1df0*/  DADD R34, R4, R36 ;  /* 0x0000000004227229 */ /* 0x000fc80000000024 */
[----:B------:R-:W-:Y:S02]  /*1e00*/  DADD R32, R10, R42 ;  /* 0x000000000a207229 */ /* 0x000fe4000000002a */
[----:B------:R-:W-:Y:S01]  /*1e10*/  DADD R30, R30, R6 ;  /* 0x000000001e1e7229 */ /* 0x000fe20000000006 */
[----:B------:R-:W-:Y:S10]  /*1e20*/  BRA.U UP0, `(.L_x_30) ;  /* 0xfffffffd00047547 */ /* 0x000ff4000b83ffff */
[----:B------:R-:W-:-:S07]  /*1e30*/  VIADD R22, R22, 0x1 ;  /* 0x0000000116167836 */ /* 0x000fce0000000000 */
.L_x_29:
[----:B------:R-:W-:-:S09]  /*1e40*/  UISETP.NE.AND UP0, UPT, UR6, URZ, UPT ;  /* 0x000000ff0600728c */ /* 0x000fd2000bf05270 */
[----:B------:R-:W-:Y:S05]  /*1e50*/  BRA.U !UP0, `(.L_x_28) ;  /* 0x0000000508087547 */ /* 0x000fea000b800000 */
[----:B------:R-:W-:Y:S02]  /*1e60*/  UISETP.GE.U32.AND UP0, UPT, UR6, 0x4, UPT ;  /* 0x000000040600788c */ /* 0x000fe4000bf06070 */
[----:B------:R-:W-:-:S04]  /*1e70*/  ULOP3.LUT UR5, UR4, 0x3, URZ, 0xc0, !UPT ;  /* 0x0000000304057892 */ /* 0x000fc8000f8ec0ff */
[----:B------:R-:W-:-:S03]  /*1e80*/  UISETP.NE.AND UP1, UPT, UR5, URZ, UPT ;  /* 0x000000ff0500728c */ /* 0x000fc6000bf25270 */
[----:B------:R-:W-:Y:S08]  /*1e90*/  BRA.U !UP0, `(.L_x_31) ;  /* 0x00000001087c7547 */ /* 0x000ff0000b800000 */
[----:B------:R-:W0:Y:S01]  /*1ea0*/  LDC R5, c[0x0][0x360] ;  /* 0x0000d800ff057b82 */ /* 0x000e220000000800 */
[C---:B------:R-:W-:Y:S02]  /*1eb0*/  IMAD R0, R22.reuse, UR39, R23 ;  /* 0x0000002716007c24 */ /* 0x040fe4000f8e0217 */
[----:B------:R-:W-:Y:S02]  /*1ec0*/  VIADD R22, R22, 0x4 ;  /* 0x0000000416167836 */ /* 0x000fe40000000000 */
[----:B------:R-:W-:-:S05]  /*1ed0*/  IMAD R0, R0, 0x18, R3 ;  /* 0x0000001800007824 */ /* 0x000fca00078e0203 */
[----:B------:R-:W2:Y:S04]  /*1ee0*/  LDS.64 R36, [R0+0x800] ;  /* 0x0008000000247984 */ /* 0x000ea80000000a00 */
[----:B------:R-:W3:Y:S04]  /*1ef0*/  LDS.64 R38, [R0+0x808] ;  /* 0x0008080000267984 */ /* 0x000ee80000000a00 */
[----:B------:R-:W4:Y:S01]  /*1f00*/  LDS.64 R40, [R0+0x810] ;  /* 0x0008100000287984 */ /* 0x000f220000000a00 */
[----:B0-----:R-:W-:-:S04]  /*1f10*/  IMAD R44, R5, 0x18, R0 ;  /* 0x00000018052c7824 */ /* 0x001fc800078e0200 */
[C---:B------:R-:W-:Y:S01]  /*1f20*/  IMAD R45, R5.reuse, 0x18, R44 ;  /* 0x00000018052d7824 */ /* 0x040fe200078e022c */
[----:B------:R-:W0:Y:S03]  /*1f30*/  LDS.64 R42, [R44+0x800] ;  /* 0x000800002c2a7984 */ /* 0x000e260000000a00 */
[----:B------:R-:W-:Y:S01]  /*1f40*/  IMAD R46, R5, 0x18, R45 ;  /* 0x00000018052e7824 */ /* 0x000fe200078e022d */
[----:B------:R-:W5:Y:S04]  /*1f50*/  LDS.64 R20, [R44+0x808] ;  /* 0x000808002c147984 */ /* 0x000f680000000a00 */
[----:B------:R-:W1:Y:S04]  /*1f60*/  LDS.64 R16, [R44+0x810] ;  /* 0x000810002c107984 */ /* 0x000e680000000a00 */
[----:B------:R-:W1:Y:S04]  /*1f70*/  LDS.64 R14, [R45+0x800] ;  /* 0x000800002d0e7984 */ /* 0x000e680000000a00 */
[----:B------:R-:W1:Y:S04]  /*1f80*/  LDS.64 R12, [R45+0x808] ;  /* 0x000808002d0c7984 */ /* 0x000e680000000a00 */
[----:B------:R-:W1:Y:S01]  /*1f90*/  LDS.64 R10, [R45+0x810] ;  /* 0x000810002d0a7984 */ /* 0x000e620000000a00 */
[----:B--2---:R-:W-:-:S03]  /*1fa0*/  DADD R36, R34, R36 ;  /* 0x0000000022247229 */ /* 0x004fc60000000024 */
[----:B------:R-:W2:Y:S01]  /*1fb0*/  LDS.64 R8, [R46+0x800] ;  /* 0x000800002e087984 */ /* 0x000ea20000000a00 */
[----:B---3--:R-:W-:-:S03]  /*1fc0*/  DADD R38, R32, R38 ;  /* 0x0000000020267229 */ /* 0x008fc60000000026 */
[----:B------:R-:W3:Y:S01]  /*1fd0*/  LDS.64 R6, [R46+0x808] ;  /* 0x000808002e067984 */ /* 0x000ee20000000a00 */
[----:B----4-:R-:W-:-:S03]  /*1fe0*/  DADD R40, R30, R40 ;  /* 0x000000001e287229 */ /* 0x010fc60000000028 */
[----:B------:R-:W4:Y:S01]  /*1ff0*/  LDS.64 R4, [R46+0x810] ;  /* 0x000810002e047984 */ /* 0x000f220000000a00 */
[----:B0-----:R-:W-:Y:S02]  /*2000*/  DADD R36, R36, R42 ;  /* 0x0000000024247229 */ /* 0x001fe4000000002a */
[----:B-----5:R-:W-:Y:S02]  /*2010*/  DADD R20, R38, R20 ;  /* 0x0000000026147229 */ /* 0x020fe40000000014 */
[----:B-1----:R-:W-:-:S04]  /*2020*/  DADD R16, R40, R16 ;  /* 0x0000000028107229 */ /* 0x002fc80000000010 */
[----:B------:R-:W-:Y:S02]  /*2030*/  DADD R14, R36, R14 ;  /* 0x00000000240e7229 */ /* 0x000fe4000000000e */
[----:B------:R-:W-:Y:S02]  /*2040*/  DADD R12, R20, R12 ;  /* 0x00000000140c7229 */ /* 0x000fe4000000000c */
[----:B------:R-:W-:-:S04]  /*2050*/  DADD R10, R16, R10 ;  /* 0x00000000100a7229 */ /* 0x000fc8000000000a */
[----:B--2---:R-:W-:Y:S02]  /*2060*/  DADD R34, R14, R8 ;  /* 0x000000000e227229 */ /* 0x004fe40000000008 */
[----:B---3--:R-:W-:Y:S02]  /*2070*/  DADD R32, R12, R6 ;  /* 0x000000000c207229 */ /* 0x008fe40000000006 */
[----:B----4-:R-:W-:-:S11]  /*2080*/  DADD R30, R10, R4 ;  /* 0x000000000a1e7229 */ /* 0x010fd60000000004 */
.L_x_31:
[----:B------:R-:W-:Y:S05]  /*2090*/  BRA.U !UP1, `(.L_x_28) ;  /* 0x0000000109787547 */ /* 0x000fea000b800000 */
[----:B------:R-:W-:Y:S02]  /*20a0*/  UISETP.NE.AND UP0, UPT, UR5, 0x1, UPT ;  /* 0x000000010500788c */ /* 0x000fe4000bf05270 */
[----:B------:R-:W-:-:S04]  /*20b0*/  ULOP3.LUT UR4, UR4, 0x1, URZ, 0xc0, !UPT ;  /* 0x0000000104047892 */ /* 0x000fc8000f8ec0ff */
[----:B------:R-:W-:-:S03]  /*20c0*/  UISETP.NE.U32.AND UP1, UPT, UR4, 0x1, UPT ;  /* 0x000000010400788c */ /* 0x000fc6000bf25070 */
        /* <DEDUP_REMOVED lines=8> */
[----:B0-----:R-:W-:-:S05]  /*2150*/  IMAD R16, R11, 0x18, R0 ;  /* 0x000000180b107824 */ /* 0x001fca00078e0200 */
[----:B------:R-:W0:Y:S04]  /*2160*/  LDS.64 R10, [R16+0x800] ;  /* 0x00080000100a7984 */ /* 0x000e280000000a00 */
[----:B------:R-:W5:Y:S04]  /*2170*/  LDS.64 R12, [R16+0x808] ;  /* 0x00080800100c7984 */ /* 0x000f680000000a00 */
[----:B------:R-:W1:Y:S01]  /*2180*/  LDS.64 R14, [R16+0x810] ;  /* 0x00081000100e7984 */ /* 0x000e620000000a00 */
[----:B--2---:R-:W-:Y:S02]  /*2190*/  DADD R4, R34, R4 ;  /* 0x0000000022047229 */ /* 0x004fe40000000004 */
[----:B---3--:R-:W-:-:S02]  /*21a0*/  DADD R6, R32, R6 ;  /* 0x0000000020067229 */ /* 0x008fc40000000006 */
[----:B----4-:R-:W-:-:S04]  /*21b0*/  DADD R8, R30, R8 ;  /* 0x000000001e087229 */ /* 0x010fc80000000008 */
[----:B0-----:R-:W-:Y:S02]  /*21c0*/  DADD R34, R4, R10 ;  /* 0x0000000004227229 */ /* 0x001fe4000000000a */
[----:B-----5:R-:W-:Y:S02]  /*21d0*/  DADD R32, R6, R12 ;  /* 0x0000000006207229 */ /* 0x020fe4000000000c */
[----:B-1----:R-:W-:-:S11]  /*21e0*/  DADD R30, R8, R14 ;  /* 0x00000000081e7229 */ /* 0x002fd6000000000e */
.L_x_32:
[----:B------:R-:W-:Y:S05]  /*21f0*/  BRA.U UP1, `(.L_x_28) ;  /* 0x0000000101207547 */ /* 0x000fea000b800000 */
[----:B------:R-:W-:-:S04]  /*2200*/  IMAD R22, R22, UR39, R23 ;  /* 0x0000002716167c24 */ /* 0x000fc8000f8e0217 */
[----:B------:R-:W-:-:S05]  /*2210*/  IMAD R3, R22, 0x18, R3 ;  /* 0x0000001816037824 */ /* 0x000fca00078e0203 */
[----:B------:R-:W0:Y:S04]  /*2220*/  LDS.64 R4, [R3+0x800] ;  /* 0x0008000003047984 */ /* 0x000e280000000a00 */
[----:B------:R-:W2:Y:S04]  /*2230*/  LDS.64 R6, [R3+0x808] ;  /* 0x0008080003067984 */ /* 0x000ea80000000a00 */
[----:B------:R-:W3:Y:S01]  /*2240*/  LDS.64 R8, [R3+0x810] ;  /* 0x0008100003087984 */ /* 0x000ee20000000a00 */
[----:B0-----:R-:W-:Y:S02]  /*2250*/  DADD R34, R34, R4 ;  /* 0x0000000022227229 */ /* 0x001fe40000000004 */
[----:B--2---:R-:W-:-:S02]  /*2260*/  DADD R32, R32, R6 ;  /* 0x0000000020207229 */ /* 0x004fc40000000006 */
[----:B---3--:R-:W-:-:S11]  /*2270*/  DADD R30, R30, R8 ;  /* 0x000000001e1e7229 */ /* 0x008fd60000000008 */
.L_x_28:
[----:B------:R-:W0:Y:S01]  /*2280*/  LDCU UR4, c[0x0][0x388] ;  /* 0x00007100ff0477ac */ /* 0x000e220008000800 */
[----:B------:R-:W-:Y:S02]  /*2290*/  DFMA R56, R34, 60, R56 ;  /* 0x404e00002238782b */ /* 0x000fe40000000038 */
[----:B------:R-:W-:Y:S02]  /*22a0*/  DFMA R54, R32, 60, R54 ;  /* 0x404e00002036782b */ /* 0x000fe40000000036 */
[----:B------:R-:W-:-:S04]  /*22b0*/  DFMA R52, R30, 60, R52 ;  /* 0x404e00001e34782b */ /* 0x000fc80000000034 */
[----:B------:R-:W-:Y:S02]  /*22c0*/  DFMA R24, R56, 60, R24 ;  /* 0x404e00003818782b */ /* 0x000fe40000000018 */
[----:B------:R-:W-:Y:S02]  /*22d0*/  DFMA R26, R54, 60, R26 ;  /* 0x404e0000361a782b */ /* 0x000fe4000000001a */
[----:B------:R-:W-:Y:S01]  /*22e0*/  DFMA R28, R52, 60, R28 ;  /* 0x404e0000341c782b */ /* 0x000fe2000000001c */
[----:B0-----:R-:W-:-:S13]  /*22f0*/  ISETP.GE.AND P0, PT, R19, UR4, PT ;  /* 0x0000000413007c0c */ /* 0x001fda000bf06270 */
[----:B------:R-:W0:Y:S02]  /*2300*/  @!P0 LDC.64 R4, c[0x0][0x3a0] ;  /* 0x0000e800ff048b82 */ /* 0x000e240000000a00 */
[----:B0-----:R-:W-:-:S05]  /*2310*/  @!P0 IMAD.WIDE R4, R19, 0x40, R4 ;  /* 0x0000004013048825 */ /* 0x001fca00078e0204 */
[----:B------:R0:W-:Y:S04]  /*2320*/  @!P0 STG.E.64 desc[UR36][R4.64+0x18], R56 ;  /* 0x0000183804008986 */ /* 0x0001e8000c101b24 */
[----:B------:R0:W-:Y:S04]  /*2330*/  @!P0 STG.E.64 desc[UR36][R4.64+0x20], R54 ;  /* 0x0000203604008986 */ /* 0x0001e8000c101b24 */
[----:B------:R0:W-:Y:S04]  /*2340*/  @!P0 STG.E.64 desc[UR36][R4.64+0x28], R52 ;  /* 0x0000283404008986 */ /* 0x0001e8000c101b24 */
[----:B------:R0:W-:Y:S04]  /*2350*/  @!P0 STG.E.64 desc[UR36][R4.64], R24 ;  /* 0x0000001804008986 */ /* 0x0001e8000c101b24 */
[----:B------:R0:W-:Y:S04]  /*2360*/  @!P0 STG.E.64 desc[UR36][R4.64+0x8], R26 ;  /* 0x0000081a04008986 */ /* 0x0001e8000c101b24 */
[----:B------:R0:W-:Y:S02]  /*2370*/  @!P0 STG.E.64 desc[UR36][R4.64+0x10], R28 ;  /* 0x0000101c04008986 */ /* 0x0001e4000c101b24 */
.L_x_27:
[----:B-1----:R-:W-:Y:S05]  /*2380*/  BSYNC.RECONVERGENT B0 ;  /* 0x0000000000007941 */ /* 0x002fea0003800200 */
.L_x_26:
[----:B------:R-:W-:Y:S02]  /*2390*/  ISETP.NE.AND P0, PT, R19, RZ, PT ;  /* 0x000000ff1300720c */ /* 0x000fe40003f05270 */
[----:B------:R-:W-:-:S05]  /*23a0*/  CS2R.32 R0, SR_CLOCKLO ;  /* 0x0000000000007805 */ /* 0x000fca0000005000 */
[----:B------:R-:W-:-:S06]  /*23b0*/  VIADD R0, R0, -UR8 ;  /* 0x8000000800007c36 */ /* 0x000fcc0008000000 */
[----:B------:R-:W-:Y:S05]  /*23c0*/  @P0 EXIT ;  /* 0x000000000000094d */ /* 0x000fea0003800000 */
[----:B------:R-:W-:Y:S01]  /*23d0*/  MOV R3, 0x0 ;  /* 0x0000000000037802 */ /* 0x000fe20000000f00 */
[----:B------:R1:W-:Y:S01]  /*23e0*/  STL [R1], R0 ;  /* 0x0000000001007387 */ /* 0x0003e20000100800 */
[----:B------:R-:W0:Y:S01]  /*23f0*/  LDCU.64 UR4, c[0x4][0x28] ;  /* 0x01000500ff0477ac */ /* 0x000e220008000a00 */
[----:B------:R-:W-:Y:S01]  /*2400*/  IMAD.MOV.U32 R6, RZ, RZ, R18 ;  /* 0x000000ffff067224 */ /* 0x000fe200078e0012 */
[----:B------:R1:W2:Y:S01]  /*2410*/  LDC.64 R8, c[0x4][R3] ;  /* 0x0100000003087b82 */ /* 0x0002a20000000a00 */
[----:B------:R-:W-:Y:S02]  /*2420*/  IMAD.MOV.U32 R7, RZ, RZ, R2 ;  /* 0x000000ffff077224 */ /* 0x000fe400078e0002 */
[----:B0-----:R-:W-:Y:S02]  /*2430*/  IMAD.U32 R4, RZ, RZ, UR4 ;  /* 0x00000004ff047e24 */ /* 0x001fe4000f8e00ff */
[----:B-1----:R-:W-:-:S07]  /*2440*/  IMAD.U32 R5, RZ, RZ, UR5 ;  /* 0x00000005ff057e24 */ /* 0x002fce000f8e00ff */
[----:B------:R-:W-:-:S07]  /*2450*/  LEPC R20, `(.L_x_33) ;  /* 0x000000001014794e */ /* 0x000fce0000000000 */
[----:B--2---:R-:W-:Y:S05]  /*2460*/  CALL.ABS.NOINC R8 ;  /* 0x0000000008007343 */ /* 0x004fea0003c00000 */
.L_x_33:
[----:B------:R-:W-:Y:S05]  /*2470*/  EXIT ;  /* 0x000000000000794d */ /* 0x000fea0003800000 */
        .weak           $__internal_0_$__cuda_sm20_div_rn_f64_full
        .type           $__internal_0_$__cuda_sm20_div_rn_f64_full,@function
        .size           $__internal_0_$__cuda_sm20_div_rn_f64_full,($_Z15kernel_problem1iiiiiPhS_S_$__internal_accurate_pow - $__internal_0_$__cuda_sm20_div_rn_f64_full)
$__internal_0_$__cuda_sm20_div_rn_f64_full:
[C---:B------:R-:W-:Y:S01]  /*2480*/  FSETP.GEU.AND P0, PT, |R9|.reuse, 1.469367938527859385e-39, PT ;  /* 0x001000000900780b */ /* 0x040fe20003f0e200 */
[----:B------:R-:W-:Y:S01]  /*2490*/  IMAD.MOV.U32 R20, RZ, RZ, 0x1 ;  /* 0x00000001ff147424 */ /* 0x000fe200078e00ff */
[----:B------:R-:W-:Y:S01]  /*24a0*/  LOP3.LUT R58, R9, 0x800fffff, RZ, 0xc0, !PT ;  /* 0x800fffff093a7812 */ /* 0x000fe200078ec0ff */
[----:B------:R-:W-:Y:S01]  /*24b0*/  IMAD.MOV.U32 R61, RZ, RZ, 0x1ca00000 ;  /* 0x1ca00000ff3d7424 */ /* 0x000fe200078e00ff */
[C---:B------:R-:W-:Y:S01]  /*24c0*/  FSETP.GEU.AND P3, PT, |R13|.reuse, 1.469367938527859385e-39, PT ;  /* 0x001000000d00780b */ /* 0x040fe20003f6e200 */
[----:B------:R-:W-:Y:S01]  /*24d0*/  IMAD.MOV.U32 R38, RZ, RZ, R12 ;  /* 0x000000ffff267224 */ /* 0x000fe200078e000c */
[----:B------:R-:W-:Y:S01]  /*24e0*/  LOP3.LUT R59, R58, 0x3ff00000, RZ, 0xfc, !PT ;  /* 0x3ff000003a3b7812 */ /* 0x000fe200078efcff */
[----:B------:R-:W-:Y:S01]  /*24f0*/  IMAD.MOV.U32 R58, RZ, RZ, R8 ;  /* 0x000000ffff3a7224 */ /* 0x000fe200078e0008 */
[----:B------:R-:W-:Y:S01]  /*2500*/  LOP3.LUT R3, R13, 0x7ff00000, RZ, 0xc0, !PT ;  /* 0x7ff000000d037812 */ /* 0x000fe200078ec0ff */
[----:B------:R-:W-:Y:S01]  /*2510*/  BSSY.RECONVERGENT B1, `(.L_x_34) ;  /* 0x000004e000017945 */ /* 0x000fe20003800200 */
[----:B------:R-:W-:-:S03]  /*2520*/  LOP3.LUT R62, R9, 0x7ff00000, RZ, 0xc0, !PT ;  /* 0x7ff00000093e7812 */ /* 0x000fc600078ec0ff */
[----:B------:R-:W-:Y:S01]  /*2530*/  @!P0 DMUL R58, R8, 8.98846567431157953865e+307 ;  /* 0x7fe00000083a8828 */ /* 0x000fe20000000000 */
[----:B------:R-:W-:-:S03]  /*2540*/  ISETP.GE.U32.AND P2, PT, R3, R62, PT ;  /* 0x0000003e0300720c */ /* 0x000fc60003f46070 */
[----:B------:R-:W-:Y:S02]  /*2550*/  @!P3 LOP3.LUT R36, R9, 0x7ff00000, RZ, 0xc0, !PT ;  /* 0x7ff000000924b812 */ /* 0x000fe400078ec0ff */
[----:B------:R-:W0:Y:S01]  /*2560*/  MUFU.RCP64H R21, R59 ;  /* 0x0000003b00157308 */ /* 0x000e220000001800 */
[----:B------:R-:W-:Y:S02]  /*2570*/  SEL R39, R61, 0x63400000, !P2 ;  /* 0x634000003d277807 */ /* 0x000fe40005000000 */
[----:B------:R-:W-:Y:S02]  /*2580*/  @!P3 ISETP.GE.U32.AND P4, PT, R3, R36, PT ;  /* 0x000000240300b20c */ /* 0x000fe40003f86070 */
[----:B------:R-:W-:Y:S02]  /*2590*/  LOP3.LUT R39, R39, 0x800fffff, R13, 0xf8, !PT ;  /* 0x800fffff27277812 */ /* 0x000fe400078ef80d */
[----:B------:R-:W-:Y:S01]  /*25a0*/  @!P0 LOP3.LUT R62, R59, 0x7ff00000, RZ, 0xc0, !PT ;  /* 0x7ff000003b3e8812 */ /* 0x000fe200078ec0ff */
[----:B0-----:R-:W-:-:S08]  /*25b0*/  DFMA R14, R20, -R58, 1 ;  /* 0x3ff00000140e742b */ /* 0x001fd0000000083a */
[----:B------:R-:W-:-:S08]  /*25c0*/  DFMA R14, R14, R14, R14 ;  /* 0x0000000e0e0e722b */ /* 0x000fd0000000000e */
[----:B------:R-:W-:Y:S01]  /*25d0*/  DFMA R14, R20, R14, R20 ;  /* 0x0000000e140e722b */ /* 0x000fe20000000014 */
[----:B------:R-:W-:Y:S01]  /*25e0*/  @!P3 SEL R21, R61, 0x63400000, !P4 ;  /* 0x634000003d15b807 */ /* 0x000fe20006000000 */
[----:B------:R-:W-:-:S03]  /*25f0*/  @!P3 IMAD.MOV.U32 R20, RZ, RZ, RZ ;  /* 0x000000ffff14b224 */ /* 0x000fc600078e00ff */
[----:B------:R-:W-:-:S03]  /*2600*/  @!P3 LOP3.LUT R21, R21, 0x80000000, R13, 0xf8, !PT ;  /* 0x800000001515b812 */ /* 0x000fc600078ef80d */
[----:B------:R-:W-:Y:S01]  /*2610*/  DFMA R36, R14, -R58, 1 ;  /* 0x3ff000000e24742b */ /* 0x000fe2000000083a */
[----:B------:R-:W-:-:S06]  /*2620*/  @!P3 LOP3.LUT R21, R21, 0x100000, RZ, 0xfc, !PT ;  /* 0x001000001515b812 */ /* 0x000fcc00078efcff */
[----:B------:R-:W-:Y:S02]  /*2630*/  @!P3 DFMA R38, R38, 2, -R20 ;  /* 0x400000002626b82b */ /* 0x000fe40000000814 */
[----:B------:R-:W-:-:S08]  /*2640*/  DFMA R36, R14, R36, R14 ;  /* 0x000000240e24722b */ /* 0x000fd0000000000e */
[----:B------:R-:W-:-:S08]  /*2650*/  DMUL R20, R36, R38 ;  /* 0x0000002624147228 */ /* 0x000fd00000000000 */
[----:B------:R-:W-:-:S08]  /*2660*/  DFMA R14, R20, -R58, R38 ;  /* 0x8000003a140e722b */ /* 0x000fd00000000026 */
[----:B------:R-:W-:Y:S01]  /*2670*/  DFMA R14, R36, R14, R20 ;  /* 0x0000000e240e722b */ /* 0x000fe20000000014 */
[----:B------:R-:W-:Y:S01]  /*2680*/  IMAD.MOV.U32 R37, RZ, RZ, R3 ;  /* 0x000000ffff257224 */ /* 0x000fe200078e0003 */
[----:B------:R-:W-:-:S05]  /*2690*/  @!P3 LOP3.LUT R37, R39, 0x7ff00000, RZ, 0xc0, !PT ;  /* 0x7ff000002725b812 */ /* 0x000fca00078ec0ff */
[----:B------:R-:W-:-:S05]  /*26a0*/  VIADD R20, R37, 0xffffffff ;  /* 0xffffffff25147836 */ /* 0x000fca0000000000 */
[----:B------:R-:W-:Y:S01]  /*26b0*/  ISETP.GT.U32.AND P0, PT, R20, 0x7feffffe, PT ;  /* 0x7feffffe1400780c */ /* 0x000fe20003f04070 */
[----:B------:R-:W-:-:S05]  /*26c0*/  VIADD R20, R62, 0xffffffff ;  /* 0xffffffff3e147836 */ /* 0x000fca0000000000 */
[----:B------:R-:W-:-:S13]  /*26d0*/  ISETP.GT.U32.OR P0, PT, R20, 0x7feffffe, P0 ;  /* 0x7feffffe1400780c */ /* 0x000fda0000704470 */
[----:B------:R-:W-:Y:S05]  /*26e0*/  @P0 BRA `(.L_x_35) ;  /* 0x00000000006c0947 */ /* 0x000fea0003800000 */
[----:B------:R-:W-:-:S04]  /*26f0*/  LOP3.LUT R20, R9, 0x7ff00000, RZ, 0xc0, !PT ;  /* 0x7ff0000009147812 */ /* 0x000fc800078ec0ff */
[CC--:B------:R-:W-:Y:S02]  /*2700*/  VIADDMNMX R12, R3.reuse, -R20.reuse, 0xb9600000, !PT ;  /* 0xb9600000030c7446 */ /* 0x0c0fe40007800914 */
[----:B------:R-:W-:Y:S02]  /*2710*/  ISETP.GE.U32.AND P0, PT, R3, R20, PT ;  /* 0x000000140300720c */ /* 0x000fe40003f06070 */
[----:B------:R-:W-:Y:S02]  /*2720*/  VIMNMX R3, PT, PT, R12, 0x46a00000, PT ;  /* 0x46a000000c037848 */ /* 0x000fe40003fe0100 */
[----:B------:R-:W-:-:S05]  /*2730*/  SEL R12, R61, 0x63400000, !P0 ;  /* 0x634000003d0c7807 */ /* 0x000fca0004000000 */
[----:B------:R-:W-:Y:S02]  /*2740*/  IMAD.IADD R3, R3, 0x1, -R12 ;  /* 0x0000000103037824 */ /* 0x000fe400078e0a0c */
[----:B------:R-:W-:Y:S02]  /*2750*/  IMAD.MOV.U32 R12, RZ, RZ, RZ ;  /* 0x000000ffff0c7224 */ /* 0x000fe400078e00ff */
[----:B------:R-:W-:-:S06]  /*2760*/  VIADD R13, R3, 0x7fe00000 ;  /* 0x7fe00000030d7836 */ /* 0x000fcc0000000000 */
[----:B------:R-:W-:-:S10]  /*2770*/  DMUL R20, R14, R12 ;  /* 0x0000000c0e147228 */ /* 0x000fd40000000000 */
[----:B------:R-:W-:-:S13]  /*2780*/  FSETP.GTU.AND P0, PT, |R21|, 1.469367938527859385e-39, PT ;  /* 0x001000001500780b */ /* 0x000fda0003f0c200 */
[----:B------:R-:W-:Y:S05]  /*2790*/  @P0 BRA `(.L_x_36) ;  /* 0x0000000000940947 */ /* 0x000fea0003800000 */
[----:B------:R-:W-:Y:S01]  /*27a0*/  DFMA R38, R14, -R58, R38 ;  /* 0x8000003a0e26722b */ /* 0x000fe20000000026 */
[----:B------:R-:W-:-:S09]  /*27b0*/  IMAD.MOV.U32 R12, RZ, RZ, RZ ;  /* 0x000000ffff0c7224 */ /* 0x000fd200078e00ff */
[C---:B------:R-:W-:Y:S02]  /*27c0*/  FSETP.NEU.AND P0, PT, R39.reuse, RZ, PT ;  /* 0x000000ff2700720b */ /* 0x040fe40003f0d000 */
[----:B------:R-:W-:-:S04]  /*27d0*/  LOP3.LUT R37, R39, 0x80000000, R9, 0x48, !PT ;  /* 0x8000000027257812 */ /* 0x000fc800078e4809 */
[----:B------:R-:W-:-:S07]  /*27e0*/  LOP3.LUT R13, R37, R13, RZ, 0xfc, !PT ;  /* 0x0000000d250d7212 */ /* 0x000fce00078efcff */
[----:B------:R-:W-:Y:S05]  /*27f0*/  @!P0 BRA `(.L_x_36) ;  /* 0x00000000007c8947 */ /* 0x000fea0003800000 */
[----:B------:R-:W-:Y:S01]  /*2800*/  IMAD.MOV R9, RZ, RZ, -R3 ;  /* 0x000000ffff097224 */ /* 0x000fe200078e0a03 */
[----:B------:R-:W-:Y:S01]  /*2810*/  DMUL.RP R12, R14, R12 ;  /* 0x0000000c0e0c7228 */ /* 0x000fe20000008000 */
[----:B------:R-:W-:Y:S01]  /*2820*/  IMAD.MOV.U32 R8, RZ, RZ, RZ ;  /* 0x000000ffff087224 */ /* 0x000fe200078e00ff */
[----:B------:R-:W-:-:S05]  /*2830*/  IADD3 R3, PT, PT, -R3, -0x43300000, RZ ;  /* 0xbcd0000003037810 */ /* 0x000fca0007ffe1ff */
[----:B------:R-:W-:-:S03]  /*2840*/  DFMA R8, R20, -R8, R14 ;  /* 0x800000081408722b */ /* 0x000fc6000000000e */
[----:B------:R-:W-:-:S07]  /*2850*/  LOP3.LUT R37, R13, R37, RZ, 0x3c, !PT ;  /* 0x000000250d257212 */ /* 0x000fce00078e3cff */
[----:B------:R-:W-:-:S04]  /*2860*/  FSETP.NEU.AND P0, PT, |R9|, R3, PT ;  /* 0x000000030900720b */ /* 0x000fc80003f0d200 */
[----:B------:R-:W-:Y:S02]  /*2870*/  FSEL R20, R12, R20, !P0 ;  /* 0x000000140c147208 */ /* 0x000fe40004000000 */
[----:B------:R-:W-:Y:S01]  /*2880*/  FSEL R21, R37, R21, !P0 ;  /* 0x0000001525157208 */ /* 0x000fe20004000000 */
[----:B------:R-:W-:Y:S06]  /*2890*/  BRA `(.L_x_36) ;  /* 0x0000000000547947 */ /* 0x000fec0003800000 */
.L_x_35:
[----:B------:R-:W-:-:S14]  /*28a0*/  DSETP.NAN.AND P0, PT, R12, R12, PT ;  /* 0x0000000c0c00722a */ /* 0x000fdc0003f08000 */
[----:B------:R-:W-:Y:S05]  /*28b0*/  @P0 BRA `(.L_x_37) ;  /* 0x0000000000440947 */ /* 0x000fea0003800000 */
[----:B------:R-:W-:-:S14]  /*28c0*/  DSETP.NAN.AND P0, PT, R8, R8, PT ;  /* 0x000000080800722a */ /* 0x000fdc0003f08000 */
[----:B------:R-:W-:Y:S05]  /*28d0*/  @P0 BRA `(.L_x_38) ;  /* 0x0000000000300947 */ /* 0x000fea0003800000 */
[----:B------:R-:W-:Y:S01]  /*28e0*/  ISETP.NE.AND P0, PT, R37, R62, PT ;  /* 0x0000003e2500720c */ /* 0x000fe20003f05270 */
[----:B------:R-:W-:Y:S02]  /*28f0*/  IMAD.MOV.U32 R20, RZ, RZ, 0x0 ;  /* 0x00000000ff147424 */ /* 0x000fe400078e00ff */
[----:B------:R-:W-:-:S10]  /*2900*/  IMAD.MOV.U32 R21, RZ, RZ, -0x80000 ;  /* 0xfff80000ff157424 */ /* 0x000fd400078e00ff */
[----:B------:R-:W-:Y:S05]  /*2910*/  @!P0 BRA `(.L_x_36) ;  /* 0x0000000000348947 */ /* 0x000fea0003800000 */
[----:B------:R-:W-:Y:S02]  /*2920*/  ISETP.NE.AND P0, PT, R37, 0x7ff00000, PT ;  /* 0x7ff000002500780c */ /* 0x000fe40003f05270 */
[----:B------:R-:W-:Y:S02]  /*2930*/  LOP3.LUT R21, R13, 0x80000000, R9, 0x48, !PT ;  /* 0x800000000d157812 */ /* 0x000fe400078e4809 */
[----:B------:R-:W-:-:S13]  /*2940*/  ISETP.EQ.OR P0, PT, R62, RZ, !P0 ;  /* 0x000000ff3e00720c */ /* 0x000fda0004702670 */
[----:B------:R-:W-:Y:S01]  /*2950*/  @P0 LOP3.LUT R3, R21, 0x7ff00000, RZ, 0xfc, !PT ;  /* 0x7ff0000015030812 */ /* 0x000fe200078efcff */
[----:B------:R-:W-:Y:S02]  /*2960*/  @!P0 IMAD.MOV.U32 R20, RZ, RZ, RZ ;  /* 0x000000ffff148224 */ /* 0x000fe400078e00ff */
[----:B------:R-:W-:Y:S02]  /*2970*/  @P0 IMAD.MOV.U32 R20, RZ, RZ, RZ ;  /* 0x000000ffff140224 */ /* 0x000fe400078e00ff */
[----:B------:R-:W-:Y:S01]  /*2980*/  @P0 IMAD.MOV.U32 R21, RZ, RZ, R3 ;  /* 0x000000ffff150224 */ /* 0x000fe200078e0003 */
[----:B------:R-:W-:Y:S06]  /*2990*/  BRA `(.L_x_36) ;  /* 0x0000000000147947 */ /* 0x000fec0003800000 */
.L_x_38:
[----:B------:R-:W-:Y:S01]  /*29a0*/  LOP3.LUT R21, R9, 0x80000, RZ, 0xfc, !PT ;  /* 0x0008000009157812 */ /* 0x000fe200078efcff */
[----:B------:R-:W-:Y:S01]  /*29b0*/  IMAD.MOV.U32 R20, RZ, RZ, R8 ;  /* 0x000000ffff147224 */ /* 0x000fe200078e0008 */
[----:B------:R-:W-:Y:S06]  /*29c0*/  BRA `(.L_x_36) ;  /* 0x0000000000087947 */ /* 0x000fec0003800000 */
.L_x_37:
[----:B------:R-:W-:Y:S01]  /*29d0*/  LOP3.LUT R21, R13, 0x80000, RZ, 0xfc, !PT ;  /* 0x000800000d157812 */ /* 0x000fe200078efcff */
[----:B------:R-:W-:-:S07]  /*29e0*/  IMAD.MOV.U32 R20, RZ, RZ, R12 ;  /* 0x000000ffff147224 */ /* 0x000fce00078e000c */
.L_x_36:
[----:B------:R-:W-:Y:S05]  /*29f0*/  BSYNC.RECONVERGENT B1 ;  /* 0x0000000000017941 */ /* 0x000fea0003800200 */
.L_x_34:
[----:B------:R-:W-:Y:S02]  /*2a00*/  IMAD.MOV.U32 R61, RZ, RZ, 0x0 ;  /* 0x00000000ff3d7424 */ /* 0x000fe400078e00ff */
[----:B------:R-:W-:Y:S02]  /*2a10*/  IMAD.MOV.U32 R8, RZ, RZ, R20 ;  /* 0x000000ffff087224 */ /* 0x000fe400078e0014 */
[----:B------:R-:W-:Y:S01]  /*2a20*/  IMAD.MOV.U32 R9, RZ, RZ, R21 ;  /* 0x000000ffff097224 */ /* 0x000fe200078e0015 */
[----:B------:R-:W-:Y:S06]  /*2a30*/  RET.REL.NODEC R60 `(_Z15kernel_problem1iiiiiPhS_S_) ;  /* 0xffffffd43c707950 */ /* 0x000fec0003c3ffff */
        .type           $_Z15kernel_problem1iiiiiPhS_S_$__internal_accurate_pow,@function
        .size           $_Z15kernel_problem1iiiiiPhS_S_$__internal_accurate_pow,($_Z15kernel_problem1iiiiiPhS_S_$__internal_trig_reduction_slowpathd - $_Z15kernel_problem1iiiiiPhS_S_$__internal_accurate_pow)
$_Z15kernel_problem1iiiiiPhS_S_$__internal_accurate_pow:
[----:B------:R-:W-:Y:S01]  /*2a40*/  ISETP.GT.U32.AND P0, PT, R9, 0xfffff, PT ;  /* 0x000fffff0900780c */ /* 0x000fe20003f04070 */
[----:B------:R-:W-:Y:S01]  /*2a50*/  IMAD.MOV.U32 R3, RZ, RZ, R9 ;  /* 0x000000ffff037224 */ /* 0x000fe200078e0009 */
[----:B------:R-:W-:Y:S01]  /*2a60*/  UMOV UR4, 0x7d2cafe2 ;  /* 0x7d2cafe200047882 */ /* 0x000fe20000000000 */
[----:B------:R-:W-:Y:S01]  /*2a70*/  IMAD.MOV.U32 R12, RZ, RZ, RZ ;  /* 0x000000ffff0c7224 */ /* 0x000fe200078e00ff */
[----:B------:R-:W-:Y:S01]  /*2a80*/  UMOV UR5, 0x3eb0f5ff ;  /* 0x3eb0f5ff00057882 */ /* 0x000fe20000000000 */
[----:B------:R-:W-:Y:S01]  /*2a90*/  UMOV UR6, 0x3b39803f ;  /* 0x3b39803f00067882 */ /* 0x000fe20000000000 */
[----:B------:R-:W-:-:S07]  /*2aa0*/  UMOV UR7, 0x3c7abc9e ;  /* 0x3c7abc9e00077882 */ /* 0x000fce0000000000 */
[----:B------:R-:W-:-:S10]  /*2ab0*/  @!P0 DMUL R60, R8, 1.80143985094819840000e+16 ;  /* 0x43500000083c8828 */ /* 0x000fd40000000000 */
[----:B------:R-:W-:Y:S02]  /*2ac0*/  @!P0 IMAD.MOV.U32 R3, RZ, RZ, R61 ;  /* 0x000000ffff038224 */ /* 0x000fe400078e003d */
[----:B------:R-:W-:-:S03]  /*2ad0*/  @!P0 IMAD.MOV.U32 R8, RZ, RZ, R60 ;  /* 0x000000ffff088224 */ /* 0x000fc600078e003c */
[----:B------:R-:W-:Y:S01]  /*2ae0*/  LOP3.LUT R3, R3, 0x800fffff, RZ, 0xc0, !PT ;  /* 0x800fffff03037812 */ /* 0x000fe200078ec0ff */
[----:B------:R-:W-:-:S03]  /*2af0*/  IMAD.MOV.U32 R20, RZ, RZ, R8 ;  /* 0x000000ffff147224 */ /* 0x000fc600078e0008 */
[----:B------:R-:W-:-:S04]  /*2b00*/  LOP3.LUT R21, R3, 0x3ff00000, RZ, 0xfc, !PT ;  /* 0x3ff0000003157812 */ /* 0x000fc800078efcff */
[----:B------:R-:W-:-:S13]  /*2b10*/  ISETP.GE.U32.AND P1, PT, R21, 0x3ff6a09f, PT ;  /* 0x3ff6a09f1500780c */ /* 0x000fda0003f26070 */
[----:B------:R-:W-:-:S04]  /*2b20*/  @P1 VIADD R3, R21, 0xfff00000 ;  /* 0xfff0000015031836 */ /* 0x000fc80000000000 */
[----:B------:R-:W-:Y:S01]  /*2b30*/  @P1 IMAD.MOV.U32 R21, RZ, RZ, R3 ;  /* 0x000000ffff151224 */ /* 0x000fe200078e0003 */
[----:B------:R-:W-:Y:S02]  /*2b40*/  SHF.R.U32.HI R3, RZ, 0x14, R9 ;  /* 0x00000014ff037819 */ /* 0x000fe40000011609 */
[----:B------:R-:W-:-:S03]  /*2b50*/  @!P0 LEA.HI R3, R61, 0xffffffca, RZ, 0xc ;  /* 0xffffffca3d038811 */ /* 0x000fc600078f60ff */
[C---:B------:R-:W-:Y:S02]  /*2b60*/  DADD R36, R20.reuse, 1 ;  /* 0x3ff0000014247429 */ /* 0x040fe40000000000 */
[----:B------:R-:W-:-:S04]  /*2b70*/  DADD R20, R20, -1 ;  /* 0xbff0000014147429 */ /* 0x000fc80000000000 */
[----:B------:R-:W0:Y:S02]  /*2b80*/  MUFU.RCP64H R13, R37 ;  /* 0x00000025000d7308 */ /* 0x000e240000001800 */
[----:B0-----:R-:W-:-:S08]  /*2b90*/  DFMA R6, -R36, R12, 1 ;  /* 0x3ff000002406742b */ /* 0x001fd0000000010c */
[----:B------:R-:W-:-:S08]  /*2ba0*/  DFMA R6, R6, R6, R6 ;  /* 0x000000060606722b */ /* 0x000fd00000000006 */
[----:B------:R-:W-:Y:S01]  /*2bb0*/  DFMA R6, R12, R6, R12 ;  /* 0x000000060c06722b */ /* 0x000fe2000000000c */
[----:B------:R-:W-:Y:S02]  /*2bc0*/  IMAD.MOV.U32 R12, RZ, RZ, 0x41ad3b5a ;  /* 0x41ad3b5aff0c7424 */ /* 0x000fe400078e00ff */
[----:B------:R-:W-:-:S05]  /*2bd0*/  IMAD.MOV.U32 R13, RZ, RZ, 0x3ed0f5d2 ;  /* 0x3ed0f5d2ff0d7424 */ /* 0x000fca00078e00ff */
[----:B------:R-:W-:-:S08]  /*2be0*/  DMUL R58, R20, R6 ;  /* 0x00000006143a7228 */ /* 0x000fd00000000000 */
[----:B------:R-:W-:-:S08]  /*2bf0*/  DFMA R58, R20, R6, R58 ;  /* 0x00000006143a722b */ /* 0x000fd0000000003a */
[----:B------:R-:W-:Y:S02]  /*2c00*/  DMUL R14, R58, R58 ;  /* 0x0000003a3a0e7228 */ /* 0x000fe40000000000 */
[----:B------:R-:W-:-:S06]  /*2c10*/  DADD R38, R20, -R58 ;  /* 0x0000000014267229 */ /* 0x000fcc000000083a */
[----:B------:R-:W-:Y:S01]  /*2c20*/  DFMA R12, R14, UR4, R12 ;  /* 0x000000040e0c7c2b */ /* 0x000fe2000800000c */
[----:B------:R-:W-:Y:S01]  /*2c30*/  UMOV UR4, 0x75488a3f ;  /* 0x75488a3f00047882 */ /* 0x000fe20000000000 */
[----:B------:R-:W-:Y:S01]  /*2c40*/  UMOV UR5, 0x3ef3b20a ;  /* 0x3ef3b20a00057882 */ /* 0x000fe20000000000 */
[----:B------:R-:W-:-:S05]  /*2c50*/  DADD R38, R38, R38 ;  /* 0x0000000026267229 */ /* 0x000fca0000000026 */
[----:B------:R-:W-:Y:S01]  /*2c60*/  DFMA R12, R14, R12, UR4 ;  /* 0x000000040e0c7e2b */ /* 0x000fe2000800000c */
[----:B------:R-:W-:Y:S01]  /*2c70*/  UMOV UR4, 0xe4faecd5 ;  /* 0xe4faecd500047882 */ /* 0x000fe20000000000 */
[----:B------:R-:W-:Y:S01]  /*2c80*/  UMOV UR5, 0x3f1745cd ;  /* 0x3f1745cd00057882 */ /* 0x000fe20000000000 */
[----:B------:R-:W-:-:S05]  /*2c90*/  DFMA R38, R20, -R58, R38 ;  /* 0x8000003a1426722b */ /* 0x000fca0000000026 */
[----:B------:R-:W-:Y:S01]  /*2ca0*/  DFMA R12, R14, R12, UR4 ;  /* 0x000000040e0c7e2b */ /* 0x000fe2000800000c */
[----:B------:R-:W-:Y:S01]  /*2cb0*/  UMOV UR4, 0x258a578b ;  /* 0x258a578b00047882 */ /* 0x000fe20000000000 */
[----:B------:R-:W-:Y:S01]  /*2cc0*/  UMOV UR5, 0x3f3c71c7 ;  /* 0x3f3c71c700057882 */ /* 0x000fe20000000000 */
[----:B------:R-:W-:-:S05]  /*2cd0*/  DMUL R38, R6, R38 ;  /* 0x0000002606267228 */ /* 0x000fca0000000000 */
[----:B------:R-:W-:Y:S01]  /*2ce0*/  DFMA R12, R14, R12, UR4 ;  /* 0x000000040e0c7e2b */ /* 0x000fe2000800000c */
[----:B------:R-:W-:Y:S01]  /*2cf0*/  UMOV UR4, 0x9242b910 ;  /* 0x9242b91000047882 */ /* 0x000fe20000000000 */
[----:B------:R-:W-:-:S03]  /*2d00*/  UMOV UR5, 0x3f624924 ;  /* 0x3f62492400057882 */ /* 0x000fc60000000000 */
[----:B------:R-:W-:Y:S02]  /*2d10*/  VIADD R7, R39, 0x100000 ;  /* 0x0010000027077836 */ /* 0x000fe40000000000 */
[----:B------:R-:W-:Y:S01]  /*2d20*/  IMAD.MOV.U32 R6, RZ, RZ, R38 ;  /* 0x000000ffff067224 */ /* 0x000fe200078e0026 */
[----:B------:R-:W-:Y:S01]  /*2d30*/  DFMA R12, R14, R12, UR4 ;  /* 0x000000040e0c7e2b */ /* 0x000fe2000800000c */
[----:B------:R-:W-:Y:S01]  /*2d40*/  UMOV UR4, 0x99999dfb ;  /* 0x99999dfb00047882 */ /* 0x000fe20000000000 */
[----:B------:R-:W-:-:S06]  /*2d50*/  UMOV UR5, 0x3f899999 ;  /* 0x3f89999900057882 */ /* 0x000fcc0000000000 */
[----:B------:R-:W-:Y:S01]  /*2d60*/  DFMA R12, R14, R12, UR4 ;  /* 0x000000040e0c7e2b */ /* 0x000fe2000800000c */
[----:B------:R-:W-:Y:S01]  /*2d70*/  UMOV UR4, 0x55555555 ;  /* 0x5555555500047882 */ /* 0x000fe20000000000 */
[----:B------:R-:W-:-:S06]  /*2d80*/  UMOV UR5, 0x3fb55555 ;  /* 0x3fb5555500057882 */ /* 0x000fcc0000000000 */
[----:B------:R-:W-:-:S08]  /*2d90*/  DFMA R36, R14, R12, UR4 ;  /* 0x000000040e247e2b */ /* 0x000fd0000800000c */
[----:B------:R-:W-:Y:S01]  /*2da0*/  DADD R20, -R36, UR4 ;  /* 0x0000000424147e29 */ /* 0x000fe20008000100 */
[----:B------:R-:W-:Y:S01]  /*2db0*/  UMOV UR4, 0xb9e7b0 ;  /* 0x00b9e7b000047882 */ /* 0x000fe20000000000 */
[----:B------:R-:W-:-:S06]  /*2dc0*/  UMOV UR5, 0x3c46a4cb ;  /* 0x3c46a4cb00057882 */ /* 0x000fcc0000000000 */
[----:B------:R-:W-:Y:S02]  /*2dd0*/  DFMA R20, R14, R12, R20 ;  /* 0x0000000c0e14722b */ /* 0x000fe40000000014 */
[----:B------:R-:W-:-:S06]  /*2de0*/  DMUL R12, R58, R58 ;  /* 0x0000003a3a0c7228 */ /* 0x000fcc0000000000 */
[----:B------:R-:W-:Y:S01]  /*2df0*/  DADD R20, R20, -UR4 ;  /* 0x8000000414147e29 */ /* 0x000fe20008000000 */
[----:B------:R-:W-:Y:S01]  /*2e00*/  UMOV UR4, 0x80000000 ;  /* 0x8000000000047882 */ /* 0x000fe20000000000 */
[C---:B------:R-:W-:Y:S01]  /*2e10*/  DFMA R14, R58.reuse, R58, -R12 ;  /* 0x0000003a3a0e722b */ /* 0x040fe2000000080c */
[----:B------:R-:W-:Y:S01]  /*2e20*/  UMOV UR5, 0x43300000 ;  /* 0x4330000000057882 */ /* 0x000fe20000000000 */
[----:B------:R-:W-:-:S06]  /*2e30*/  DMUL R8, R58, R12 ;  /* 0x0000000c3a087228 */ /* 0x000fcc0000000000 */
[C---:B------:R-:W-:Y:S02]  /*2e40*/  DFMA R6, R58.reuse, R6, R14 ;  /* 0x000000063a06722b */ /* 0x040fe4000000000e */
[----:B------:R-:W-:-:S08]  /*2e50*/  DFMA R14, R58, R12, -R8 ;  /* 0x0000000c3a0e722b */ /* 0x000fd00000000808 */
[----:B------:R-:W-:Y:S02]  /*2e60*/  DFMA R14, R38, R12, R14 ;  /* 0x0000000c260e722b */ /* 0x000fe4000000000e */
[----:B------:R-:W-:-:S06]  /*2e70*/  DADD R12, R36, R20 ;  /* 0x00000000240c7229 */ /* 0x000fcc0000000014 */
[----:B------:R-:W-:Y:S02]  /*2e80*/  DFMA R6, R58, R6, R14 ;  /* 0x000000063a06722b */ /* 0x000fe4000000000e */
[----:B------:R-:W-:-:S08]  /*2e90*/  DADD R36, R36, -R12 ;  /* 0x0000000024247229 */ /* 0x000fd0000000080c */
[----:B------:R-:W-:Y:S02]  /*2ea0*/  DADD R36, R20, R36 ;  /* 0x0000000014247229 */ /* 0x000fe40000000024 */
[----:B------:R-:W-:-:S08]  /*2eb0*/  DMUL R20, R12, R8 ;  /* 0x000000080c147228 */ /* 0x000fd00000000000 */
[----:B------:R-:W-:-:S08]  /*2ec0*/  DFMA R14, R12, R8, -R20 ;  /* 0x000000080c0e722b */ /* 0x000fd00000000814 */
[----:B------:R-:W-:Y:S01]  /*2ed0*/  DFMA R6, R12, R6, R14 ;  /* 0x000000060c06722b */ /* 0x000fe2000000000e */
[C---:B------:R-:W-:Y:S02]  /*2ee0*/  VIADD R12, R3.reuse, 0xfffffc01 ;  /* 0xfffffc01030c7836 */ /* 0x040fe40000000000 */
[----:B------:R-:W-:Y:S02]  /*2ef0*/  @P1 VIADD R12, R3, 0xfffffc02 ;  /* 0xfffffc02030c1836 */ /* 0x000fe40000000000 */
[----:B------:R-:W-:-:S03]  /*2f00*/  IMAD.MOV.U32 R13, RZ, RZ, 0x43300000 ;  /* 0x43300000ff0d7424 */ /* 0x000fc600078e00ff */
[----:B------:R-:W-:Y:S01]  /*2f10*/  DFMA R36, R36, R8, R6 ;  /* 0x000000082424722b */ /* 0x000fe20000000006 */
[----:B------:R-:W-:-:S06]  /*2f20*/  LOP3.LUT R12, R12, 0x80000000, RZ, 0x3c, !PT ;  /* 0x800000000c0c7812 */ /* 0x000fcc00078e3cff */
[----:B------:R-:W-:Y:S01]  /*2f30*/  DADD R12, R12, -UR4 ;  /* 0x800000040c0c7e29 */ /* 0x000fe20008000000 */
[----:B------:R-:W-:Y:S01]  /*2f40*/  UMOV UR4, 0xfefa39ef ;  /* 0xfefa39ef00047882 */ /* 0x000fe20000000000 */
[----:B------:R-:W-:Y:S01]  /*2f50*/  DADD R8, R20, R36 ;  /* 0x0000000014087229 */ /* 0x000fe20000000024 */
[----:B------:R-:W-:-:S07]  /*2f60*/  UMOV UR5, 0x3fe62e42 ;  /* 0x3fe62e4200057882 */ /* 0x000fce0000000000 */
[--C-:B------:R-:W-:Y:S02]  /*2f70*/  DADD R6, R58, R8.reuse ;  /* 0x000000003a067229 */ /* 0x100fe40000000008 */
[----:B------:R-:W-:-:S06]  /*2f80*/  DADD R20, R20, -R8 ;  /* 0x0000000014147229 */ /* 0x000fcc0000000808 */
[----:B------:R-:W-:Y:S02]  /*2f90*/  DADD R58, R58, -R6 ;  /* 0x000000003a3a7229 */ /* 0x000fe40000000806 */
[----:B------:R-:W-:-:S06]  /*2fa0*/  DADD R20, R36, R20 ;  /* 0x0000000024147229 */ /* 0x000fcc0000000014 */
[----:B------:R-:W-:-:S08]  /*2fb0*/  DADD R58, R8, R58 ;  /* 0x00000000083a7229 */ /* 0x000fd0000000003a */
[----:B------:R-:W-:-:S08]  /*2fc0*/  DADD R20, R20, R58 ;  /* 0x0000000014147229 */ /* 0x000fd0000000003a */
[----:B------:R-:W-:-:S08]  /*2fd0*/  DADD R38, R38, R20 ;  /* 0x0000000026267229 */ /* 0x000fd00000000014 */
[----:B------:R-:W-:-:S08]  /*2fe0*/  DADD R14, R6, R38 ;  /* 0x00000000060e7229 */ /* 0x000fd00000000026 */
[--C-:B------:R-:W-:Y:S02]  /*2ff0*/  DFMA R8, R12, UR4, R14.reuse ;  /* 0x000000040c087c2b */ /* 0x100fe4000800000e */
[----:B------:R-:W-:-:S06]  /*3000*/  DADD R20, R6, -R14 ;  /* 0x0000000006147229 */ /* 0x000fcc000000080e */
[----:B------:R-:W-:Y:S02]  /*3010*/  DFMA R6, R12, -UR4, R8 ;  /* 0x800000040c067c2b */ /* 0x000fe40008000008 */
[----:B------:R-:W-:-:S06]  /*3020*/  DADD R20, R38, R20 ;  /* 0x0000000026147229 */ /* 0x000fcc0000000014 */
[----:B------:R-:W-:-:S08]  /*3030*/  DADD R6, -R14, R6 ;  /* 0x000000000e067229 */ /* 0x000fd00000000106 */
[----:B------:R-:W-:-:S08]  /*3040*/  DADD R6, R20, -R6 ;  /* 0x0000000014067229 */ /* 0x000fd00000000806 */
[----:B------:R-:W-:-:S08]  /*3050*/  DFMA R12, R12, UR6, R6 ;  /* 0x000000060c0c7c2b */ /* 0x000fd00008000006 */
[----:B------:R-:W-:-:S08]  /*3060*/  DADD R6, R8, R12 ;  /* 0x0000000008067229 */ /* 0x000fd0000000000c */
[----:B------:R-:W-:Y:S02]  /*3070*/  DADD R8, R8, -R6 ;  /* 0x0000000008087229 */ /* 0x000fe40000000806 */
[----:B------:R-:W-:-:S06]  /*3080*/  DMUL R36, R6, 1.5 ;  /* 0x3ff8000006247828 */ /* 0x000fcc0000000000 */
[----:B------:R-:W-:Y:S02]  /*3090*/  DADD R8, R12, R8 ;  /* 0x000000000c087229 */ /* 0x000fe40000000008 */
[----:B------:R-:W-:Y:S01]  /*30a0*/  DFMA R20, R6, 1.5, -R36 ;  /* 0x3ff800000614782b */ /* 0x000fe20000000824 */
[----:B------:R-:W-:Y:S02]  /*30b0*/  IMAD.MOV.U32 R6, RZ, RZ, 0x652b82fe ;  /* 0x652b82feff067424 */ /* 0x000fe400078e00ff */
[----:B------:R-:W-:-:S05]  /*30c0*/  IMAD.MOV.U32 R7, RZ, RZ, 0x3ff71547 ;  /* 0x3ff71547ff077424 */ /* 0x000fca00078e00ff */
[----:B------:R-:W-:-:S08]  /*30d0*/  DFMA R20, R8, 1.5, R20 ;  /* 0x3ff800000814782b */ /* 0x000fd00000000014 */
[----:B------:R-:W-:-:S08]  /*30e0*/  DADD R8, R36, R20 ;  /* 0x0000000024087229 */ /* 0x000fd00000000014 */
[----:B------:R-:W-:Y:S02]  /*30f0*/  DFMA R6, R8, R6, 6.75539944105574400000e+15 ;  /* 0x433800000806742b */ /* 0x000fe40000000006 */
[----:B------:R-:W-:Y:S01]  /*3100*/  FSETP.GEU.AND P0, PT, |R9|, 4.1917929649353027344, PT ;  /* 0x4086232b0900780b */ /* 0x000fe20003f0e200 */
[----:B------:R-:W-:-:S05]  /*3110*/  DADD R36, R36, -R8 ;  /* 0x0000000024247229 */ /* 0x000fca0000000808 */
[----:B------:R-:W-:-:S03]  /*3120*/  DADD R12, R6, -6.75539944105574400000e+15 ;  /* 0xc3380000060c7429 */ /* 0x000fc60000000000 */
[----:B------:R-:W-:-:S05]  /*3130*/  DADD R20, R20, R36 ;  /* 0x0000000014147229 */ /* 0x000fca0000000024 */
[----:B------:R-:W-:Y:S01]  /*3140*/  DFMA R14, R12, -UR4, R8 ;  /* 0x800000040c0e7c2b */ /* 0x000fe20008000008 */
[----:B------:R-:W-:Y:S01]  /*3150*/  UMOV UR4, 0x3b39803f ;  /* 0x3b39803f00047882 */ /* 0x000fe20000000000 */
[----:B------:R-:W-:-:S06]  /*3160*/  UMOV UR5, 0x3c7abc9e ;  /* 0x3c7abc9e00057882 */ /* 0x000fcc0000000000 */
[----:B------:R-:W-:Y:S01]  /*3170*/  DFMA R14, R12, -UR4, R14 ;  /* 0x800000040c0e7c2b */ /* 0x000fe2000800000e */
[----:B------:R-:W-:Y:S01]  /*3180*/  UMOV UR4, 0x69ce2bdf ;  /* 0x69ce2bdf00047882 */ /* 0x000fe20000000000 */
[----:B------:R-:W-:Y:S01]  /*3190*/  IMAD.MOV.U32 R12, RZ, RZ, -0x35dec16 ;  /* 0xfca213eaff0c7424 */ /* 0x000fe200078e00ff */
[----:B------:R-:W-:Y:S01]  /*31a0*/  UMOV UR5, 0x3e5ade15 ;  /* 0x3e5ade1500057882 */ /* 0x000fe20000000000 */
[----:B------:R-:W-:-:S06]  /*31b0*/  IMAD.MOV.U32 R13, RZ, RZ, 0x3e928af3 ;  /* 0x3e928af3ff0d7424 */ /* 0x000fcc00078e00ff */
[----:B------:R-:W-:Y:S01]  /*31c0*/  DFMA R12, R14, UR4, R12 ;  /* 0x000000040e0c7c2b */ /* 0x000fe2000800000c */
[----:B------:R-:W-:Y:S01]  /*31d0*/  UMOV UR4, 0x62401315 ;  /* 0x6240131500047882 */ /* 0x000fe20000000000 */
[----:B------:R-:W-:-:S06]  /*31e0*/  UMOV UR5, 0x3ec71dee ;  /* 0x3ec71dee00057882 */ /* 0x000fcc0000000000 */
[----:B------:R-:W-:Y:S01]  /*31f0*/  DFMA R12, R14, R12, UR4 ;  /* 0x000000040e0c7e2b */ /* 0x000fe2000800000c */
        /* <DEDUP_REMOVED lines=20> */
[----:B------:R-:W-:-:S08]  /*3340*/  DFMA R12, R14, R12, UR4 ;  /* 0x000000040e0c7e2b */ /* 0x000fd0000800000c */
[----:B------:R-:W-:-:S08]  /*3350*/  DFMA R12, R14, R12, 1 ;  /* 0x3ff000000e0c742b */ /* 0x000fd0000000000c */
[----:B------:R-:W-:-:S10]  /*3360*/  DFMA R12, R14, R12, 1 ;  /* 0x3ff000000e0c742b */ /* 0x000fd4000000000c */
[----:B------:R-:W-:Y:S02]  /*3370*/  IMAD R15, R6, 0x100000, R13 ;  /* 0x00100000060f7824 */ /* 0x000fe400078e020d */
[----:B------:R-:W-:Y:S01]  /*3380*/  IMAD.MOV.U32 R14, RZ, RZ, R12 ;  /* 0x000000ffff0e7224 */ /* 0x000fe200078e000c */
[----:B------:R-:W-:Y:S06]  /*3390*/  @!P0 BRA `(.L_x_39) ;  /* 0x0000000000308947 */ /* 0x000fec0003800000 */
[----:B------:R-:W-:Y:S01]  /*33a0*/  FSETP.GEU.AND P1, PT, |R9|, 4.2275390625, PT ;  /* 0x408748000900780b */ /* 0x000fe20003f2e200 */
[C---:B------:R-:W-:Y:S02]  /*33b0*/  DADD R14, R8.reuse, +INF ;  /* 0x7ff00000080e7429 */ /* 0x040fe40000000000 */
[----:B------:R-:W-:-:S08]  /*33c0*/  DSETP.GEU.AND P0, PT, R8, RZ, PT ;  /* 0x000000ff0800722a */ /* 0x000fd00003f0e000 */
[----:B------:R-:W-:Y:S02]  /*33d0*/  FSEL R14, R14, RZ, P0 ;  /* 0x000000ff0e0e7208 */ /* 0x000fe40000000000 */
[----:B------:R-:W-:Y:S02]  /*33e0*/  @!P1 LEA.HI R3, R6, R6, RZ, 0x1 ;  /* 0x0000000606039211 */ /* 0x000fe400078f08ff */
[----:B------:R-:W-:Y:S02]  /*33f0*/  FSEL R15, R15, RZ, P0 ;  /* 0x000000ff0f0f7208 */ /* 0x000fe40000000000 */
[----:B------:R-:W-:-:S05]  /*3400*/  @!P1 SHF.R.S32.HI R3, RZ, 0x1, R3 ;  /* 0x00000001ff039819 */ /* 0x000fca0000011403 */
[----:B------:R-:W-:Y:S02]  /*3410*/  @!P1 IMAD.IADD R6, R6, 0x1, -R3 ;  /* 0x0000000106069824 */ /* 0x000fe400078e0a03 */
[----:B------:R-:W-:-:S03]  /*3420*/  @!P1 IMAD R13, R3, 0x100000, R13 ;  /* 0x00100000030d9824 */ /* 0x000fc600078e020d */
[----:B------:R-:W-:Y:S01]  /*3430*/  @!P1 LEA R7, R6, 0x3ff00000, 0x14 ;  /* 0x3ff0000006079811 */ /* 0x000fe200078ea0ff */
[----:B------:R-:W-:-:S06]  /*3440*/  @!P1 IMAD.MOV.U32 R6, RZ, RZ, RZ ;  /* 0x000000ffff069224 */ /* 0x000fcc00078e00ff */
[----:B------:R-:W-:-:S11]  /*3450*/  @!P1 DMUL R14, R12, R6 ;  /* 0x000000060c0e9228 */ /* 0x000fd60000000000 */
.L_x_39:
[----:B------:R-:W-:Y:S01]  /*3460*/  DFMA R20, R20, R14, R14 ;  /* 0x0000000e1414722b */ /* 0x000fe2000000000e */
[----:B------:R-:W-:Y:S01]  /*3470*/  IMAD.MOV.U32 R69, RZ, RZ, 0x0 ;  /* 0x00000000ff457424 */ /* 0x000fe200078e00ff */
[----:B------:R-:W-:-:S08]  /*3480*/  DSETP.NEU.AND P0, PT, |R14|, +INF , PT ;  /* 0x7ff000000e00742a */ /* 0x000fd00003f0d200 */
[----:B------:R-:W-:Y:S02]  /*3490*/  FSEL R8, R14, R20, !P0 ;  /* 0x000000140e087208 */ /* 0x000fe40004000000 */
[----:B------:R-:W-:Y:S01]  /*34a0*/  FSEL R14, R15, R21, !P0 ;  /* 0x000000150f0e7208 */ /* 0x000fe20004000000 */
[----:B------:R-:W-:Y:S06]  /*34b0*/  RET.REL.NODEC R68 `(_Z15kernel_problem1iiiiiPhS_S_) ;  /* 0xffffffc844d07950 */ /* 0x000fec0003c3ffff */
        .type           $_Z15kernel_problem1iiiiiPhS_S_$__internal_trig_reduction_slowpathd,@function
        .size           $_Z15kernel_problem1iiiiiPhS_S_$__internal_trig_reduction_slowpathd,(.L_x_50 - $_Z15kernel_problem1iiiiiPhS_S_$__internal_trig_reduction_slowpathd)
$_Z15kernel_problem1iiiiiPhS_S_$__internal_trig_reduction_slowpathd:
[--C-:B------:R-:W-:Y:S01]  /*34c0*/  SHF.R.U32.HI R3, RZ, 0x14, R15.reuse ;  /* 0x00000014ff037819 */ /* 0x100fe2000001160f */
[----:B------:R-:W-:Y:S02]  /*34d0*/  IMAD.MOV.U32 R13, RZ, RZ, R6 ;  /* 0x000000ffff0d7224 */ /* 0x000fe400078e0006 */
[----:B------:R-:W-:Y:S01]  /*34e0*/  IMAD.MOV.U32 R7, RZ, RZ, R15 ;  /* 0x000000ffff077224 */ /* 0x000fe200078e000f */
[----:B------:R-:W-:Y:S01]  /*34f0*/  LOP3.LUT R8, R3, 0x7ff, RZ, 0xc0, !PT ;  /* 0x000007ff03087812 */ /* 0x000fe200078ec0ff */
[----:B------:R-:W-:-:S03]  /*3500*/  IMAD.MOV.U32 R6, RZ, RZ, RZ ;  /* 0x000000ffff067224 */ /* 0x000fc600078e00ff */
[----:B------:R-:W-:-:S13]  /*3510*/  ISETP.NE.AND P0, PT, R8, 0x7ff, PT ;  /* 0x000007ff0800780c */ /* 0x000fda0003f05270 */
[----:B------:R-:W-:Y:S05]  /*3520*/  @!P0 BRA `(.L_x_40) ;  /* 0x00000008004c8947 */ /* 0x000fea0003800000 */
[----:B------:R-:W-:Y:S01]  /*3530*/  VIADD R6, R8, 0xfffffc00 ;  /* 0xfffffc0008067836 */ /* 0x000fe20000000000 */
[----:B------:R-:W-:Y:S01]  /*3540*/  BSSY.RECONVERGENT B2, `(.L_x_41) ;  /* 0x0000030000027945 */ /* 0x000fe20003800200 */
[----:B------:R-:W-:Y:S01]  /*3550*/  VIADD R12, R1, 0x8 ;  /* 0x00000008010c7836 */ /* 0x000fe20000000000 */
[----:B------:R-:W-:Y:S02]  /*3560*/  CS2R R38, SRZ ;  /* 0x0000000000267805 */ /* 0x000fe4000001ff00 */
[----:B------:R-:W-:Y:S02]  /*3570*/  SHF.R.U32.HI R10, RZ, 0x6, R6 ;  /* 0x00000006ff0a7819 */ /* 0x000fe40000011606 */
[----:B------:R-:W-:Y:S02]  /*3580*/  ISETP.GE.U32.AND P0, PT, R6, 0x80, PT ;  /* 0x000000800600780c */ /* 0x000fe40003f06070 */
[C---:B------:R-:W-:Y:S02]  /*3590*/  IADD3 R11, PT, PT, -R10.reuse, 0x13, RZ ;  /* 0x000000130a0b7810 */ /* 0x040fe40007ffe1ff */
[----:B------:R-:W-:-:S02]  /*35a0*/  IADD3 R59, PT, PT, -R10, 0xf, RZ ;  /* 0x0000000f0a3b7810 */ /* 0x000fc40007ffe1ff */
[----:B------:R-:W-:-:S04]  /*35b0*/  SEL R11, R11, 0x12, P0 ;  /* 0x000000120b0b7807 */ /* 0x000fc80000000000 */
[----:B------:R-:W-:-:S13]  /*35c0*/  ISETP.GE.AND P0, PT, R59, R11, PT ;  /* 0x0000000b3b00720c */ /* 0x000fda0003f06270 */
[----:B------:R-:W-:Y:S05]  /*35d0*/  @P0 BRA `(.L_x_42) ;  /* 0x0000000000980947 */ /* 0x000fea0003800000 */
[----:B------:R-:W0:Y:S01]  /*35e0*/  LDC.64 R8, c[0x0][0x358] ;  /* 0x0000d600ff087b82 */ /* 0x000e220000000a00 */
[C---:B------:R-:W-:Y:S01]  /*35f0*/  SHF.L.U64.HI R21, R13.reuse, 0xb, R7 ;  /* 0x0000000b0d157819 */ /* 0x040fe20000010207 */
[----:B------:R-:W-:Y:S01]  /*3600*/  BSSY.RECONVERGENT B3, `(.L_x_43) ;  /* 0x0000022000037945 */ /* 0x000fe20003800200 */
[----:B------:R-:W-:Y:S01]  /*3610*/  IMAD.SHL.U32 R13, R13, 0x800, RZ ;  /* 0x000008000d0d7824 */ /* 0x000fe200078e00ff */
[----:B------:R-:W-:Y:S01]  /*3620*/  IADD3 R14, PT, PT, RZ, -R10, -R11 ;  /* 0x8000000aff0e7210 */ /* 0x000fe20007ffe80b */
[----:B------:R-:W-:Y:S01]  /*3630*/  IMAD.MOV.U32 R37, RZ, RZ, RZ ;  /* 0x000000ffff257224 */ /* 0x000fe200078e00ff */
[----:B------:R-:W-:Y:S02]  /*3640*/  CS2R R38, SRZ ;  /* 0x0000000000267805 */ /* 0x000fe4000001ff00 */
[----:B------:R-:W-:-:S07]  /*3650*/  LOP3.LUT R21, R21, 0x80000000, RZ, 0xfc, !PT ;  /* 0x8000000015157812 */ /* 0x000fce00078efcff */
.L_x_44:
[----:B------:R-:W1:Y:S01]  /*3660*/  LDC.64 R6, c[0x4][0x30] ;  /* 0x01000c00ff067b82 */ /* 0x000e620000000a00 */
[----:B0-----:R-:W-:Y:S02]  /*3670*/  R2UR UR4, R8 ;  /* 0x00000000080472ca */ /* 0x001fe400000e0000 */
[----:B------:R-:W-:Y:S01]  /*3680*/  R2UR UR5, R9 ;  /* 0x00000000090572ca */ /* 0x000fe200000e0000 */
[----:B-1----:R-:W-:-:S12]  /*3690*/  IMAD.WIDE R6, R59, 0x8, R6 ;  /* 0x000000083b067825 */ /* 0x002fd800078e0206 */
[----:B------:R-:W2:Y:S01]  /*36a0*/  LDG.E.64.CONSTANT R6, desc[UR4][R6.64] ;  /* 0x0000000406067981 */ /* 0x000ea2000c1e9b00 */
[----:B------:R-:W-:Y:S02]  /*36b0*/  VIADD R14, R14, 0x1 ;  /* 0x000000010e0e7836 */ /* 0x000fe40000000000 */
[----:B------:R-:W-:Y:S02]  /*36c0*/  VIADD R59, R59, 0x1 ;  /* 0x000000013b3b7836 */ /* 0x000fe40000000000 */
[----:B--2---:R-:W-:-:S04]  /*36d0*/  IMAD.WIDE.U32 R38, P2, R6, R13, R38 ;  /* 0x0000000d06267225 */ /* 0x004fc80007840026 */
[----:B------:R-:W-:Y:S02]  /*36e0*/  IMAD R61, R6, R21, RZ ;  /* 0x00000015063d7224 */ /* 0x000fe400078e02ff */
[CC--:B------:R-:W-:Y:S02]  /*36f0*/  IMAD R20, R7.reuse, R13.reuse, RZ ;  /* 0x0000000d07147224 */ /* 0x0c0fe400078e02ff */
[----:B------:R-:W-:Y:S01]  /*3700*/  IMAD.HI.U32 R63, R7, R13, RZ ;  /* 0x0000000d073f7227 */ /* 0x000fe200078e00ff */
[----:B------:R-:W-:-:S03]  /*3710*/  IADD3 R39, P0, PT, R61, R39, RZ ;  /* 0x000000273d277210 */ /* 0x000fc60007f1e0ff */
[----:B------:R-:W-:Y:S01]  /*3720*/  IMAD R61, R37, 0x8, R12 ;  /* 0x00000008253d7824 */ /* 0x000fe200078e020c */
[----:B------:R-:W-:Y:S01]  /*3730*/  IADD3 R39, P1, PT, R20, R39, RZ ;  /* 0x0000002714277210 */ /* 0x000fe20007f3e0ff */
[----:B------:R-:W-:-:S04]  /*3740*/  IMAD.HI.U32 R20, R6, R21, RZ ;  /* 0x0000001506147227 */ /* 0x000fc800078e00ff */
[----:B------:R-:W-:Y:S01]  /*3750*/  IMAD.X R6, RZ, RZ, R20, P2 ;  /* 0x000000ffff067224 */ /* 0x000fe200010e0614 */
[----:B------:R0:W-:Y:S01]  /*3760*/  STL.64 [R61], R38 ;  /* 0x000000263d007387 */ /* 0x0001e20000100a00 */
[----:B------:R-:W-:-:S03]  /*3770*/  IMAD.HI.U32 R20, R7, R21, RZ ;  /* 0x0000001507147227 */ /* 0x000fc600078e00ff */
[----:B------:R-:W-:Y:S01]  /*3780*/  IADD3.X R6, P0, PT, R63, R6, RZ, P0, !PT ;  /* 0x000000063f067210 */ /* 0x000fe2000071e4ff */
[----:B------:R-:W-:Y:S02]  /*3790*/  IMAD R7, R7, R21, RZ ;  /* 0x0000001507077224 */ /* 0x000fe400078e02ff */
[----:B------:R-:W-:-:S03]  /*37a0*/  VIADD R37, R37, 0x1 ;  /* 0x0000000125257836 */ /* 0x000fc60000000000 */
[----:B------:R-:W-:Y:S01]  /*37b0*/  IADD3.X R7, P1, PT, R7, R6, RZ, P1, !PT ;  /* 0x0000000607077210 */ /* 0x000fe20000f3e4ff */
[----:B------:R-:W-:Y:S01]  /*37c0*/  IMAD.X R6, RZ, RZ, R20, P0 ;  /* 0x000000ffff067224 */ /* 0x000fe200000e0614 */
[----:B------:R-:W-:-:S03]  /*37d0*/  ISETP.NE.AND P0, PT, R14, -0xf, PT ;  /* 0xfffffff10e00780c */ /* 0x000fc60003f05270 */
[----:B------:R-:W-:Y:S02]  /*37e0*/  IMAD.X R6, RZ, RZ, R6, P1 ;  /* 0x000000ffff067224 */ /* 0x000fe400008e0606 */
[----:B0-----:R-:W-:Y:S02]  /*37f0*/  IMAD.MOV.U32 R38, RZ, RZ, R7 ;  /* 0x000000ffff267224 */ /* 0x001fe400078e0007 */
[----:B------:R-:W-:-:S06]  /*3800*/  IMAD.MOV.U32 R39, RZ, RZ, R6 ;  /* 0x000000ffff277224 */ /* 0x000fcc00078e0006 */
[----:B------:R-:W-:Y:S05]  /*3810*/  @P0 BRA `(.L_x_44) ;  /* 0xfffffffc00900947 */ /* 0x000fea000383ffff */
[----:B------:R-:W-:Y:S05]  /*3820*/  BSYNC.RECONVERGENT B3 ;  /* 0x0000000000037941 */ /* 0x000fea0003800200 */
.L_x_43:
[----:B------:R-:W-:-:S07]  /*3830*/  IMAD.MOV.U32 R59, RZ, RZ, R11 ;  /* 0x000000ffff3b7224 */ /* 0x000fce00078e000b */
.L_x_42:
[----:B------:R-:W-:Y:S05]  /*3840*/  BSYNC.RECONVERGENT B2 ;  /* 0x0000000000027941 */ /* 0x000fea0003800200 */
.L_x_41:
[----:B------:R-:W-:Y:S01]  /*3850*/  LOP3.LUT P0, R37, R3, 0x3f, RZ, 0xc0, !PT ;  /* 0x0000003f03257812 */ /* 0x000fe2000780c0ff */
[----:B------:R-:W-:-:S04]  /*3860*/  IMAD.IADD R11, R10, 0x1, R59 ;  /* 0x000000010a0b7824 */ /* 0x000fc800078e023b */
[----:B------:R-:W-:-:S05]  /*3870*/  IMAD.U32 R11, R11, 0x8, R12 ;  /* 0x000000080b0b7824 */ /* 0x000fca00078e000c */
[----:B------:R0:W-:Y:S04]  /*3880*/  STL.64 [R11+-0x78], R38 ;  /* 0xffff88260b007387 */ /* 0x0001e80000100a00 */
[----:B------:R-:W2:Y:S04]  /*3890*/  @P0 LDL.64 R12, [R1+0x10] ;  /* 0x00001000010c0983 */ /* 0x000ea80000100a00 */
[----:B------:R-:W3:Y:S04]  /*38a0*/  LDL.64 R8, [R1+0x18] ;  /* 0x0000180001087983 */ /* 0x000ee80000100a00 */
[----:B------:R-:W4:Y:S01]  /*38b0*/  LDL.64 R6, [R1+0x20] ;  /* 0x0000200001067983 */ /* 0x000f220000100a00 */
[----:B------:R-:W-:Y:S01]  /*38c0*/  @P0 LOP3.LUT R3, R37, 0x3f, RZ, 0x3c, !PT ;  /* 0x0000003f25030812 */ /* 0x000fe200078e3cff */
[----:B------:R-:W-:Y:S01]  /*38d0*/  BSSY.RECONVERGENT B2, `(.L_x_45) ;  /* 0x0000034000027945 */ /* 0x000fe20003800200 */
[----:B--2---:R-:W-:-:S02]  /*38e0*/  @P0 SHF.R.U64 R10, R12, 0x1, R13 ;  /* 0x000000010c0a0819 */ /* 0x004fc4000000120d */
[----:B------:R-:W-:Y:S02]  /*38f0*/  @P0 SHF.R.U32.HI R12, RZ, 0x1, R13 ;  /* 0x00000001ff0c0819 */ /* 0x000fe4000001160d */
[----:B---3--:R-:W-:Y:S02]  /*3900*/  @P0 SHF.L.U32 R13, R8, R37, RZ ;  /* 0x00000025080d0219 */ /* 0x008fe400000006ff */
[----:B------:R-:W-:Y:S02]  /*3910*/  @P0 SHF.R.U64 R10, R10, R3, R12 ;  /* 0x000000030a0a0219 */ /* 0x000fe4000000120c */
[--C-:B------:R-:W-:Y:S02]  /*3920*/  @P0 SHF.R.U32.HI R36, RZ, 0x1, R9.reuse ;  /* 0x00000001ff240819 */ /* 0x100fe40000011609 */
[C-C-:B------:R-:W-:Y:S02]  /*3930*/  @P0 SHF.R.U64 R20, R8.reuse, 0x1, R9.reuse ;  /* 0x0000000108140819 */ /* 0x140fe40000001209 */
[----:B------:R-:W-:-:S02]  /*3940*/  @P0 SHF.L.U64.HI R14, R8, R37, R9 ;  /* 0x00000025080e0219 */ /* 0x000fc40000010209 */
[----:B0-----:R-:W-:Y:S02]  /*3950*/  @P0 SHF.R.U32.HI R11, RZ, R3, R12 ;  /* 0x00000003ff0b0219 */ /* 0x001fe4000001160c */
[----:B------:R-:W-:Y:S02]  /*3960*/  @P0 LOP3.LUT R8, R13, R10, RZ, 0xfc, !PT ;  /* 0x0000000a0d080212 */ /* 0x000fe400078efcff */
[----:B----4-:R-:W-:Y:S02]  /*3970*/  @P0 SHF.L.U32 R12, R6, R37, RZ ;  /* 0x00000025060c0219 */ /* 0x010fe400000006ff */
[----:B------:R-:W-:Y:S02]  /*3980*/  @P0 SHF.R.U64 R21, R20, R3, R36 ;  /* 0x0000000314150219 */ /* 0x000fe40000001224 */
[----:B------:R-:W-:Y:S01]  /*3990*/  @P0 LOP3.LUT R9, R14, R11, RZ, 0xfc, !PT ;  /* 0x0000000b0e090212 */ /* 0x000fe200078efcff */
[----:B------:R-:W-:Y:S01]  /*39a0*/  IMAD.SHL.U32 R11, R8, 0x4, RZ ;  /* 0x00000004080b7824 */ /* 0x000fe200078e00ff */
[----:B------:R-:W-:-:S02]  /*39b0*/  @P0 SHF.L.U64.HI R10, R6, R37, R7 ;  /* 0x00000025060a0219 */ /* 0x000fc40000010207 */
[----:B------:R-:W-:Y:S02]  /*39c0*/  @P0 LOP3.LUT R6, R12, R21, RZ, 0xfc, !PT ;  /* 0x000000150c060212 */ /* 0x000fe400078efcff */
[----:B------:R-:W-:Y:S02]  /*39d0*/  @P0 SHF.R.U32.HI R3, RZ, R3, R36 ;  /* 0x00000003ff030219 */ /* 0x000fe40000011624 */
[----:B------:R-:W-:Y:S02]  /*39e0*/  SHF.L.U64.HI R21, R8, 0x2, R9 ;  /* 0x0000000208157819 */ /* 0x000fe40000010209 */
[----:B------:R-:W-:Y:S02]  /*39f0*/  @P0 LOP3.LUT R7, R10, R3, RZ, 0xfc, !PT ;  /* 0x000000030a070212 */ /* 0x000fe400078efcff */
[----:B------:R-:W-:Y:S02]  /*3a00*/  SHF.L.W.U32.HI R9, R9, 0x2, R6 ;  /* 0x0000000209097819 */ /* 0x000fe40000010e06 */
[----:B------:R-:W-:-:S02]  /*3a10*/  IADD3 RZ, P0, PT, RZ, -R11, RZ ;  /* 0x8000000bffff7210 */ /* 0x000fc40007f1e0ff */
[----:B------:R-:W-:Y:S02]  /*3a20*/  LOP3.LUT R3, RZ, R21, RZ, 0x33, !PT ;  /* 0x00000015ff037212 */ /* 0x000fe400078e33ff */
[----:B------:R-:W-:Y:S02]  /*3a30*/  SHF.L.W.U32.HI R6, R6, 0x2, R7 ;  /* 0x0000000206067819 */ /* 0x000fe40000010e07 */
[----:B------:R-:W-:Y:S02]  /*3a40*/  LOP3.LUT R10, RZ, R9, RZ, 0x33, !PT ;  /* 0x00000009ff0a7212 */ /* 0x000fe400078e33ff */
[----:B------:R-:W-:Y:S02]  /*3a50*/  IADD3.X R8, P0, PT, RZ, R3, RZ, P0, !PT ;  /* 0x00000003ff087210 */ /* 0x000fe4000071e4ff */
[----:B------:R-:W-:Y:S02]  /*3a60*/  LOP3.LUT R3, RZ, R6, RZ, 0x33, !PT ;  /* 0x00000006ff037212 */ /* 0x000fe400078e33ff */
[----:B------:R-:W-:-:S02]  /*3a70*/  IADD3.X R10, P1, PT, RZ, R10, RZ, P0, !PT ;  /* 0x0000000aff0a7210 */ /* 0x000fc4000073e4ff */
[----:B------:R-:W-:-:S03]  /*3a80*/  ISETP.GT.U32.AND P2, PT, R9, -0x1, PT ;  /* 0xffffffff0900780c */ /* 0x000fc60003f44070 */
[----:B------:R-:W-:Y:S01]  /*3a90*/  IMAD.X R3, RZ, RZ, R3, P1 ;  /* 0x000000ffff037224 */ /* 0x000fe200008e0603 */
[----:B------:R-:W-:-:S04]  /*3aa0*/  ISETP.GT.AND.EX P0, PT, R6, -0x1, PT, P2 ;  /* 0xffffffff0600780c */ /* 0x000fc80003f04320 */
[----:B------:R-:W-:Y:S02]  /*3ab0*/  SEL R14, R6, R3, P0 ;  /* 0x00000003060e7207 */ /* 0x000fe40000000000 */
[----:B------:R-:W-:Y:S02]  /*3ac0*/  SEL R13, R9, R10, P0 ;  /* 0x0000000a090d7207 */ /* 0x000fe40000000000 */
[----:B------:R-:W-:Y:S02]  /*3ad0*/  ISETP.NE.U32.AND P1, PT, R14, RZ, PT ;  /* 0x000000ff0e00720c */ /* 0x000fe40003f25070 */
[----:B------:R-:W-:Y:S02]  /*3ae0*/  SEL R12, R21, R8, P0 ;  /* 0x00000008150c7207 */ /* 0x000fe40000000000 */
[----:B------:R-:W-:Y:S01]  /*3af0*/  SEL R9, R13, R14, !P1 ;  /* 0x0000000e0d097207 */ /* 0x000fe20004800000 */
[----:B------:R-:W-:-:S05]  /*3b00*/  @!P0 IMAD.MOV R11, RZ, RZ, -R11 ;  /* 0x000000ffff0b8224 */ /* 0x000fca00078e0a0b */
[----:B------:R-:W0:Y:S02]  /*3b10*/  FLO.U32 R9, R9 ;  /* 0x0000000900097300 */ /* 0x000e2400000e0000 */
[C---:B0-----:R-:W-:Y:S02]  /*3b20*/  IADD3 R10, PT, PT, -R9.reuse, 0x1f, RZ ;  /* 0x0000001f090a7810 */ /* 0x041fe40007ffe1ff */
[----:B------:R-:W-:-:S03]  /*3b30*/  IADD3 R3, PT, PT, -R9, 0x3f, RZ ;  /* 0x0000003f09037810 */ /* 0x000fc60007ffe1ff */
[----:B------:R-:W-:-:S05]  /*3b40*/  @P1 IMAD.MOV R3, RZ, RZ, R10 ;  /* 0x000000ffff031224 */ /* 0x000fca00078e020a */
[----:B------:R-:W-:-:S13]  /*3b50*/  ISETP.NE.AND P1, PT, R3, RZ, PT ;  /* 0x000000ff0300720c */ /* 0x000fda0003f25270 */
[----:B------:R-:W-:Y:S05]  /*3b60*/  @!P1 BRA `(.L_x_46) ;  /* 0x0000000000289947 */ /* 0x000fea0003800000 */
[--C-:B------:R-:W-:Y:S02]  /*3b70*/  SHF.R.U64 R10, R11, 0x1, R12.reuse ;  /* 0x000000010b0a7819 */ /* 0x100fe4000000120c */
[C---:B------:R-:W-:Y:S02]  /*3b80*/  LOP3.LUT R8, R3.reuse, 0x3f, RZ, 0xc0, !PT ;  /* 0x0000003f03087812 */ /* 0x040fe400078ec0ff */
[----:B------:R-:W-:Y:S02]  /*3b90*/  SHF.R.U32.HI R12, RZ, 0x1, R12 ;  /* 0x00000001ff0c7819 */ /* 0x000fe4000001160c */
[----:B------:R-:W-:Y:S02]  /*3ba0*/  LOP3.LUT R9, R3, 0x3f, RZ, 0xc, !PT ;  /* 0x0000003f03097812 */ /* 0x000fe400078e0cff */
[CC--:B------:R-:W-:Y:S02]  /*3bb0*/  SHF.L.U64.HI R14, R13.reuse, R8.reuse, R14 ;  /* 0x000000080d0e7219 */ /* 0x0c0fe4000001020e */
[----:B------:R-:W-:-:S02]  /*3bc0*/  SHF.L.U32 R11, R13, R8, RZ ;  /* 0x000000080d0b7219 */ /* 0x000fc400000006ff */
[-CC-:B------:R-:W-:Y:S02]  /*3bd0*/  SHF.R.U64 R8, R10, R9.reuse, R12.reuse ;  /* 0x000000090a087219 */ /* 0x180fe4000000120c */
[----:B------:R-:W-:Y:S02]  /*3be0*/  SHF.R.U32.HI R9, RZ, R9, R12 ;  /* 0x00000009ff097219 */ /* 0x000fe4000001160c */
[----:B------:R-:W-:Y:S02]  /*3bf0*/  LOP3.LUT R13, R11, R8, RZ, 0xfc, !PT ;  /* 0x000000080b0d7212 */ /* 0x000fe400078efcff */
[----:B------:R-:W-:-:S07]  /*3c00*/  LOP3.LUT R14, R14, R9, RZ, 0xfc, !PT ;  /* 0x000000090e0e7212 */ /* 0x000fce00078efcff */
.L_x_46:
[----:B------:R-:W-:Y:S05]  /*3c10*/  BSYNC.RECONVERGENT B2 ;  /* 0x0000000000027941 */ /* 0x000fea0003800200 */
.L_x_45:
[----:B------:R-:W-:Y:S01]  /*3c20*/  IMAD.WIDE.U32 R10, R13, 0x2168c235, RZ ;  /* 0x2168c2350d0a7825 */ /* 0x000fe200078e00ff */
[----:B------:R-:W-:-:S03]  /*3c30*/  SHF.R.U32.HI R7, RZ, 0x1e, R7 ;  /* 0x0000001eff077819 */ /* 0x000fc60000011607 */
[----:B------:R-:W-:Y:S01]  /*3c40*/  IMAD.MOV.U32 R8, RZ, RZ, R11 ;  /* 0x000000ffff087224 */ /* 0x000fe200078e000b */
[----:B------:R-:W-:Y:S01]  /*3c50*/  IADD3 RZ, P1, PT, R10, R10, RZ ;  /* 0x0000000a0aff7210 */ /* 0x000fe20007f3e0ff */
[----:B------:R-:W-:Y:S01]  /*3c60*/  IMAD.MOV.U32 R9, RZ, RZ, RZ ;  /* 0x000000ffff097224 */ /* 0x000fe200078e00ff */
[----:B------:R-:W-:Y:S01]  /*3c70*/  LEA.HI R6, R6, R7, RZ, 0x1 ;  /* 0x0000000706067211 */ /* 0x000fe200078f08ff */
[----:B------:R-:W-:-:S04]  /*3c80*/  IMAD.HI.U32 R11, R14, -0x36f0255e, RZ ;  /* 0xc90fdaa20e0b7827 */ /* 0x000fc800078e00ff */
[----:B------:R-:W-:-:S04]  /*3c90*/  IMAD.WIDE.U32 R8, R13, -0x36f0255e, R8 ;  /* 0xc90fdaa20d087825 */ /* 0x000fc800078e0008 */
[C---:B------:R-:W-:Y:S02]  /*3ca0*/  IMAD R13, R14.reuse, -0x36f0255e, RZ ;  /* 0xc90fdaa20e0d7824 */ /* 0x040fe400078e02ff */
[----:B------:R-:W-:-:S04]  /*3cb0*/  IMAD.WIDE.U32 R8, P2, R14, 0x2168c235, R8 ;  /* 0x2168c2350e087825 */ /* 0x000fc80007840008 */
[----:B------:R-:W-:Y:S01]  /*3cc0*/  IMAD.X R10, RZ, RZ, R11, P2 ;  /* 0x000000ffff0a7224 */ /* 0x000fe200010e060b */
[----:B------:R-:W-:Y:S02]  /*3cd0*/  IADD3 R9, P2, PT, R13, R9, RZ ;  /* 0x000000090d097210 */ /* 0x000fe40007f5e0ff */
[----:B------:R-:W-:Y:S02]  /*3ce0*/  IADD3.X RZ, P1, PT, R8, R8, RZ, P1, !PT ;  /* 0x0000000808ff7210 */ /* 0x000fe40000f3e4ff */
[C---:B------:R-:W-:Y:S01]  /*3cf0*/  ISETP.GT.U32.AND P3, PT, R9.reuse, RZ, PT ;  /* 0x000000ff0900720c */ /* 0x040fe20003f64070 */
[----:B------:R-:W-:Y:S01]  /*3d00*/  IMAD.X R10, RZ, RZ, R10, P2 ;  /* 0x000000ffff0a7224 */ /* 0x000fe200010e060a */
[----:B------:R-:W-:-:S04]  /*3d10*/  IADD3.X R8, P2, PT, R9, R9, RZ, P1, !PT ;  /* 0x0000000909087210 */ /* 0x000fc80000f5e4ff */
[C---:B------:R-:W-:Y:S01]  /*3d20*/  ISETP.GT.AND.EX P1, PT, R10.reuse, RZ, PT, P3 ;  /* 0x000000ff0a00720c */ /* 0x040fe20003f24330 */
[----:B------:R-:W-:-:S03]  /*3d30*/  IMAD.X R11, R10, 0x1, R10, P2 ;  /* 0x000000010a0b7824 */ /* 0x000fc600010e060a */
[----:B------:R-:W-:Y:S02]  /*3d40*/  SEL R9, R8, R9, P1 ;  /* 0x0000000908097207 */ /* 0x000fe40000800000 */
[----:B------:R-:W-:Y:S02]  /*3d50*/  SEL R10, R11, R10, P1 ;  /* 0x0000000a0b0a7207 */ /* 0x000fe40000800000 */
[----:B------:R-:W-:Y:S02]  /*3d60*/  IADD3 R9, P2, PT, R9, 0x1, RZ ;  /* 0x0000000109097810 */ /* 0x000fe40007f5e0ff */
[----:B------:R-:W-:Y:S02]  /*3d70*/  SEL R12, RZ, 0xffffffff, !P1 ;  /* 0xffffffffff0c7807 */ /* 0x000fe40004800000 */
[----:B------:R-:W-:Y:S01]  /*3d80*/  LOP3.LUT P1, R8, R15, 0x80000000, RZ, 0xc0, !PT ;  /* 0x800000000f087812 */ /* 0x000fe2000782c0ff */
[----:B------:R-:W-:Y:S02]  /*3d90*/  IMAD.X R10, RZ, RZ, R10, P2 ;  /* 0x000000ffff0a7224 */ /* 0x000fe400010e060a */
[----:B------:R-:W-:Y:S01]  /*3da0*/  IMAD.IADD R3, R12, 0x1, -R3 ;  /* 0x000000010c037824 */ /* 0x000fe200078e0a03 */
[----:B------:R-:W-:-:S02]  /*3db0*/  @!P0 LOP3.LUT R8, R8, 0x80000000, RZ, 0x3c, !PT ;  /* 0x8000000008088812 */ /* 0x000fc400078e3cff */
[----:B------:R-:W-:Y:S01]  /*3dc0*/  SHF.R.U64 R9, R9, 0xa, R10 ;  /* 0x0000000a09097819 */ /* 0x000fe2000000120a */
[----:B------:R-:W-:-:S03]  /*3dd0*/  IMAD.SHL.U32 R3, R3, 0x100000, RZ ;  /* 0x0010000003037824 */ /* 0x000fc600078e00ff */
[----:B------:R-:W-:-:S03]  /*3de0*/  IADD3 R9, P2, PT, R9, 0x1, RZ ;  /* 0x0000000109097810 */ /* 0x000fc60007f5e0ff */
[----:B------:R-:W-:Y:S01]  /*3df0*/  @P1 IMAD.MOV R6, RZ, RZ, -R6 ;  /* 0x000000ffff061224 */ /* 0x000fe200078e0a06 */
[----:B------:R-:W-:-:S04]  /*3e00*/  LEA.HI.X R10, R10, RZ, RZ, 0x16, P2 ;  /* 0x000000ff0a0a7211 */ /* 0x000fc800010fb4ff */
[--C-:B------:R-:W-:Y:S02]  /*3e10*/  SHF.R.U64 R9, R9, 0x1, R10.reuse ;  /* 0x0000000109097819 */ /* 0x100fe4000000120a */
[----:B------:R-:W-:Y:S02]  /*3e20*/  SHF.R.U32.HI R10, RZ, 0x1, R10 ;  /* 0x00000001ff0a7819 */ /* 0x000fe4000001160a */
[----:B------:R-:W-:-:S04]  /*3e30*/  IADD3 R13, P2, P3, RZ, RZ, R9 ;  /* 0x000000ffff0d7210 */ /* 0x000fc80007b5e009 */
[----:B------:R-:W-:-:S04]  /*3e40*/  IADD3.X R3, PT, PT, R3, 0x3fe00000, R10, P2, P3 ;  /* 0x3fe0000003037810 */ /* 0x000fc800017e640a */
[----:B------:R-:W-:-:S07]  /*3e50*/  LOP3.LUT R7, R3, R8, RZ, 0xfc, !PT ;  /* 0x0000000803077212 */ /* 0x000fce00078efcff */
.L_x_40:
[----:B------:R-:W-:Y:S02]  /*3e60*/  IMAD.MOV.U32 R59, RZ, RZ, 0x0 ;  /* 0x00000000ff3b7424 */ /* 0x000fe400078e00ff */
[----:B------:R-:W-:Y:S02]  /*3e70*/  IMAD.MOV.U32 R3, RZ, RZ, R6 ;  /* 0x000000ffff037224 */ /* 0x000fe400078e0006 */
[----:B------:R-:W-:Y:S01]  /*3e80*/  IMAD.MOV.U32 R6, RZ, RZ, R13 ;  /* 0x000000ffff067224 */ /* 0x000fe200078e000d */
[----:B------:R-:W-:Y:S06]  /*3e90*/  RET.REL.NODEC R58 `(_Z15kernel_problem1iiiiiPhS_S_) ;  /* 0xffffffc03a587950 */ /* 0x000fec0003c3ffff */
.L_x_47:
[----:B------:R-:W-:-:S00]  /*3ea0*/  BRA `(.L_x_47) ;  /* 0xfffffffc00fc7947 */ /* 0x000fc0000383ffff */
[----:B------:R-:W-:-:S00]  /*3eb0*/  NOP ;  /* 0x0000000000007918 */ /* 0x000fc00000000000 */
        /* <DEDUP_REMOVED lines=12> */
.L_x_50:


//--------------------- .nv.global.init           --------------------------
	.section	.nv.global.init,"aw",@progbits
	.align	16
.nv.global.init:
	.type		__cudart_sin_cos_coeffs,@object
	.size		__cudart_sin_cos_coeffs,(__cudart_i2opi_d - __cudart_sin_cos_coeffs)
__cudart_sin_cos_coeffs:
        /*0000*/ 	.byte	0x46, 0xd2, 0xb0, 0x2c, 0xf1, 0xe5, 0x5a, 0xbe, 0x92, 0xe3, 0xac, 0x69, 0xe3, 0x1d, 0xc7, 0x3e
        /*0010*/ 	.byte	0xa1, 0x62, 0xdb, 0x19, 0xa0, 0x01, 0x2a, 0xbf, 0x18, 0x08, 0x11, 0x11, 0x11, 0x11, 0x81, 0x3f
        /*0020*/ 	.byte	0x54, 0x55, 0x55, 0x55, 0x55, 0x55, 0xc5, 0xbf, 0x00, 0x00, 0x00, 0x00, 0x00, 0x00, 0x00, 0x00
        /*0030*/ 	.byte	0x00, 0x00, 0x00, 0x00, 0x00, 0x00, 0x00, 0x00, 0x64, 0x81, 0xfd, 0x20, 0x83, 0xff, 0xa8, 0xbd
        /*0040*/ 	.byte	0x28, 0x85, 0xef, 0xc1, 0xa7, 0xee, 0x21, 0x3e, 0xd9, 0xe6, 0x06, 0x8e, 0x4f, 0x7e, 0x92, 0xbe
        /*0050*/ 	.byte	0xe9, 0xbc, 0xdd, 0x19, 0xa0, 0x01, 0xfa, 0x3e, 0x47, 0x5d, 0xc1, 0x16, 0x6c, 0xc1, 0x56, 0xbf
        /*0060*/ 	.byte	0x51, 0x55, 0x55, 0x55, 0x55, 0x55, 0xa5, 0x3f, 0x00, 0x00, 0x00, 0x00, 0x00, 0x00, 0xe0, 0xbf
        /*0070*/ 	.byte	0x00, 0x00, 0x00, 0x00, 0x00, 0x00, 0xf0, 0x3f, 0x00, 0x00, 0x00, 0x00, 0x00, 0x00, 0x00, 0x00
	.type		__cudart_i2opi_d,@object
	.size		__cudart_i2opi_d,($str$2 - __cudart_i2opi_d)
__cudart_i2opi_d:
        /* <DEDUP_REMOVED lines=9> */
	.type		$str$2,@object
	.size		$str$2,($str - $str$2)
$str$2:
        /*0110*/ 	.byte	0x33, 0x20, 0x64, 0x74, 0x3a, 0x20, 0x25, 0x64, 0x0a, 0x00
	.type		$str,@object
	.size		$str,($str$4 - $str)
$str:
        /*011a*/ 	.byte	0x31, 0x20, 0x64, 0x74, 0x3a, 0x20, 0x25, 0x64, 0x0a, 0x00
	.type		$str$4,@object
	.size		$str$4,($str$1 - $str$4)
$str$4:
        /*0124*/ 	.byte	0x35, 0x20, 0x64, 0x74, 0x3a, 0x20, 0x25, 0x64, 0x0a, 0x00
	.type		$str$1,@object
	.size		$str$1,($str$3 - $str$1)
$str$1:
        /*012e*/ 	.byte	0x32, 0x20, 0x64, 0x74, 0x3a, 0x20, 0x25, 0x64, 0x0a, 0x00
	.type		$str$3,@object
	.size		$str$3,(.L_3 - $str$3)
$str$3:
        /*0138*/ 	.byte	0x34, 0x20, 0x64, 0x74, 0x3a, 0x20, 0x25, 0x64, 0x0a, 0x00
.L_3:


//--------------------- .nv.shared._Z15kernel_problem1iiiiiPhS_S_ --------------------------
	.section	.nv.shared._Z15kernel_problem1iiiiiPhS_S_,"aw",@nobits
	.sectionflags	@""
	.align	4
.nv.shared._Z15kernel_problem1iiiiiPhS_S_:
	.zero		6144


//--------------------- .nv.shared.reserved.0     --------------------------
	.section	.nv.shared.reserved.0,"aw",@nobits
	.weak		__nv_reservedSMEM_offset_0_alias
	.size		__nv_reservedSMEM_offset_0_alias, 0, 64
	.other		__nv_reservedSMEM_offset_0_alias,@"STO_CUDA_RESERVED_SHARED STV_DEFAULT"
__nv_reservedSMEM_offset_0_alias:
	.zero		0
	.zero		64


//--------------------- .nv.constant0._Z15kernel_problem1iiiiiPhS_S_ --------------------------
	.section	.nv.constant0._Z15kernel_problem1iiiiiPhS_S_,"a",@progbits
	.sectionflags	@""
	.align	4
.nv.constant0._Z15kernel_problem1iiiiiPhS_S_:
	.zero		944


//--------------------- SYMBOLS --------------------------

	.type		.nv.reservedSmem.offset0,@object
	.size		.nv.reservedSmem.offset0,0x4
	.type		.nv.reservedSmem.cap,@object
	.size		.nv.reservedSmem.cap,0x4
	.type		vprintf,@function
